//
// Generated by NVIDIA NVVM Compiler
//
// Compiler Build ID: CL-36424714
// Cuda compilation tools, release 13.0, V13.0.88
// Based on NVVM 20.0.0
//

.version 9.0
.target sm_100
.address_size 64

	// .globl	_Z14softmax_kernelPfS_ii
// _ZZ9MaxReducefE6shared has been demoted
// _ZZ9SumReducefE6shared has been demoted
// _ZZ14softmax_kernelPfS_iiE10shared_max has been demoted
// _ZZ14softmax_kernelPfS_iiE10shared_sum has been demoted

.visible .entry _Z14softmax_kernelPfS_ii(
	.param .u64 .ptr .align 1 _Z14softmax_kernelPfS_ii_param_0,
	.param .u64 .ptr .align 1 _Z14softmax_kernelPfS_ii_param_1,
	.param .u32 _Z14softmax_kernelPfS_ii_param_2,
	.param .u32 _Z14softmax_kernelPfS_ii_param_3
)
{
	.reg .pred 	%p<54>;
	.reg .b32 	%r<209>;
	.reg .b32 	%f<460>;
	.reg .b64 	%rd<45>;
	// demoted variable
	.shared .align 4 .b8 _ZZ9MaxReducefE6shared[128];
	// demoted variable
	.shared .align 4 .b8 _ZZ9SumReducefE6shared[128];
	// demoted variable
	.shared .align 4 .f32 _ZZ14softmax_kernelPfS_iiE10shared_max;
	// demoted variable
	.shared .align 4 .f32 _ZZ14softmax_kernelPfS_iiE10shared_sum;
	ld.param.u64 	%rd9, [_Z14softmax_kernelPfS_ii_param_0];
	ld.param.u64 	%rd10, [_Z14softmax_kernelPfS_ii_param_1];
	ld.param.u32 	%r56, [_Z14softmax_kernelPfS_ii_param_3];
	cvta.to.global.u64 	%rd11, %rd10;
	cvta.to.global.u64 	%rd1, %rd9;
	mov.u32 	%r207, %tid.x;
	mov.u32 	%r57, %ctaid.x;
	mul.lo.s32 	%r2, %r56, %r57;
	mul.wide.s32 	%rd12, %r2, 4;
	add.s64 	%rd2, %rd1, %rd12;
	add.s64 	%rd3, %rd11, %rd12;
	shr.s32 	%r58, %r56, 31;
	shr.u32 	%r59, %r58, 30;
	add.s32 	%r60, %r56, %r59;
	shr.s32 	%r3, %r60, 2;
	setp.ge.s32 	%p2, %r207, %r3;
	mov.f32 	%f450, 0fFF800000;
	@%p2 bra 	$L__BB0_7;
	mov.u32 	%r4, %ntid.x;
	add.s32 	%r61, %r207, %r4;
	max.u32 	%r62, %r3, %r61;
	setp.lt.u32 	%p3, %r61, %r3;
	selp.u32 	%r63, 1, 0, %p3;
	add.s32 	%r64, %r61, %r63;
	sub.s32 	%r65, %r62, %r64;
	div.u32 	%r66, %r65, %r4;
	add.s32 	%r5, %r66, %r63;
	and.b32  	%r67, %r5, 3;
	setp.eq.s32 	%p4, %r67, 3;
	mov.f32 	%f450, 0fFF800000;
	mov.u32 	%r195, %r207;
	@%p4 bra 	$L__BB0_4;
	mul.wide.u32 	%rd13, %r207, 16;
	add.s64 	%rd15, %rd13, %rd12;
	add.s64 	%rd44, %rd1, %rd15;
	mul.wide.u32 	%rd5, %r4, 16;
	add.s32 	%r68, %r5, 1;
	and.b32  	%r69, %r68, 3;
	neg.s32 	%r193, %r69;
	mov.f32 	%f450, 0fFF800000;
	mov.u32 	%r195, %r207;
$L__BB0_3:
	.pragma "nounroll";
	ld.global.v4.f32 	{%f31, %f32, %f33, %f34}, [%rd44];
	max.f32 	%f35, %f450, %f31;
	max.f32 	%f36, %f35, %f32;
	max.f32 	%f37, %f36, %f33;
	max.f32 	%f450, %f37, %f34;
	add.s32 	%r195, %r195, %r4;
	add.s64 	%rd44, %rd44, %rd5;
	add.s32 	%r193, %r193, 1;
	setp.ne.s32 	%p5, %r193, 0;
	@%p5 bra 	$L__BB0_3;
$L__BB0_4:
	setp.lt.u32 	%p6, %r5, 3;
	@%p6 bra 	$L__BB0_7;
	shl.b32 	%r70, %r4, 1;
	add.s32 	%r198, %r195, %r70;
	shl.b32 	%r13, %r4, 2;
	mad.lo.s32 	%r197, %r4, 3, %r195;
	add.s32 	%r196, %r4, %r195;
$L__BB0_6:
	.pragma "nounroll";
	mul.wide.u32 	%rd16, %r195, 16;
	add.s64 	%rd17, %rd2, %rd16;
	ld.global.v4.f32 	{%f38, %f39, %f40, %f41}, [%rd17];
	max.f32 	%f42, %f450, %f38;
	max.f32 	%f43, %f42, %f39;
	max.f32 	%f44, %f43, %f40;
	max.f32 	%f45, %f44, %f41;
	add.s32 	%r71, %r195, %r4;
	mul.wide.u32 	%rd18, %r196, 16;
	add.s64 	%rd19, %rd2, %rd18;
	ld.global.v4.f32 	{%f46, %f47, %f48, %f49}, [%rd19];
	max.f32 	%f50, %f45, %f46;
	max.f32 	%f51, %f50, %f47;
	max.f32 	%f52, %f51, %f48;
	max.f32 	%f53, %f52, %f49;
	add.s32 	%r72, %r71, %r4;
	mul.wide.u32 	%rd20, %r198, 16;
	add.s64 	%rd21, %rd2, %rd20;
	ld.global.v4.f32 	{%f54, %f55, %f56, %f57}, [%rd21];
	max.f32 	%f58, %f53, %f54;
	max.f32 	%f59, %f58, %f55;
	max.f32 	%f60, %f59, %f56;
	max.f32 	%f61, %f60, %f57;
	add.s32 	%r73, %r72, %r4;
	mul.wide.u32 	%rd22, %r197, 16;
	add.s64 	%rd23, %rd2, %rd22;
	ld.global.v4.f32 	{%f62, %f63, %f64, %f65}, [%rd23];
	max.f32 	%f66, %f61, %f62;
	max.f32 	%f67, %f66, %f63;
	max.f32 	%f68, %f67, %f64;
	max.f32 	%f450, %f68, %f65;
	add.s32 	%r195, %r73, %r4;
	add.s32 	%r198, %r198, %r13;
	add.s32 	%r197, %r197, %r13;
	add.s32 	%r196, %r196, %r13;
	setp.lt.s32 	%p7, %r195, %r3;
	@%p7 bra 	$L__BB0_6;
$L__BB0_7:
	shl.b32 	%r74, %r3, 2;
	add.s32 	%r208, %r74, %r207;
	setp.ge.s32 	%p8, %r208, %r56;
	@%p8 bra 	$L__BB0_10;
	mov.u32 	%r25, %ntid.x;
	mov.u32 	%r200, %r208;
$L__BB0_9:
	mul.wide.s32 	%rd24, %r200, 4;
	add.s64 	%rd25, %rd2, %rd24;
	ld.global.f32 	%f69, [%rd25];
	max.f32 	%f450, %f450, %f69;
	add.s32 	%r200, %r200, %r25;
	setp.lt.s32 	%p9, %r200, %r56;
	@%p9 bra 	$L__BB0_9;
$L__BB0_10:
	shr.u32 	%r28, %r207, 5;
	and.b32  	%r29, %r207, 31;
	mov.b32 	%r75, %f450;
	shfl.sync.down.b32	%r76|%p10, %r75, 16, 31, -1;
	mov.b32 	%f70, %r76;
	max.f32 	%f71, %f450, %f70;
	mov.b32 	%r77, %f71;
	shfl.sync.down.b32	%r78|%p11, %r77, 8, 31, -1;
	mov.b32 	%f72, %r78;
	max.f32 	%f73, %f71, %f72;
	mov.b32 	%r79, %f73;
	shfl.sync.down.b32	%r80|%p12, %r79, 4, 31, -1;
	mov.b32 	%f74, %r80;
	max.f32 	%f75, %f73, %f74;
	mov.b32 	%r81, %f75;
	shfl.sync.down.b32	%r82|%p13, %r81, 2, 31, -1;
	mov.b32 	%f76, %r82;
	max.f32 	%f77, %f75, %f76;
	mov.b32 	%r83, %f77;
	shfl.sync.down.b32	%r84|%p14, %r83, 1, 31, -1;
	mov.b32 	%f78, %r84;
	max.f32 	%f11, %f77, %f78;
	setp.ne.s32 	%p15, %r29, 0;
	@%p15 bra 	$L__BB0_12;
	shl.b32 	%r85, %r28, 2;
	mov.u32 	%r86, _ZZ9MaxReducefE6shared;
	add.s32 	%r87, %r86, %r85;
	st.shared.f32 	[%r87], %f11;
$L__BB0_12:
	bar.sync 	0;
	setp.gt.u32 	%p17, %r207, 31;
	mov.pred 	%p53, 0;
	@%p17 bra 	$L__BB0_15;
	shl.b32 	%r88, %r29, 2;
	mov.u32 	%r89, _ZZ9MaxReducefE6shared;
	add.s32 	%r90, %r89, %r88;
	ld.shared.f32 	%f79, [%r90];
	mov.b32 	%r91, %f79;
	shfl.sync.down.b32	%r92|%p19, %r91, 16, 31, -1;
	mov.b32 	%f80, %r92;
	max.f32 	%f81, %f79, %f80;
	mov.b32 	%r93, %f81;
	shfl.sync.down.b32	%r94|%p20, %r93, 8, 31, -1;
	mov.b32 	%f82, %r94;
	max.f32 	%f83, %f81, %f82;
	mov.b32 	%r95, %f83;
	shfl.sync.down.b32	%r96|%p21, %r95, 4, 31, -1;
	mov.b32 	%f84, %r96;
	max.f32 	%f85, %f83, %f84;
	mov.b32 	%r97, %f85;
	shfl.sync.down.b32	%r98|%p22, %r97, 2, 31, -1;
	mov.b32 	%f86, %r98;
	max.f32 	%f87, %f85, %f86;
	mov.b32 	%r99, %f87;
	shfl.sync.down.b32	%r100|%p23, %r99, 1, 31, -1;
	mov.b32 	%f88, %r100;
	max.f32 	%f12, %f87, %f88;
	setp.ne.s32 	%p24, %r207, 0;
	@%p24 bra 	$L__BB0_15;
	st.shared.f32 	[_ZZ14softmax_kernelPfS_iiE10shared_max], %f12;
	mov.pred 	%p53, -1;
$L__BB0_15:
	setp.ge.s32 	%p26, %r207, %r3;
	bar.sync 	0;
	ld.shared.f32 	%f13, [_ZZ14softmax_kernelPfS_iiE10shared_max];
	mul.wide.u32 	%rd26, %r207, 16;
	add.s64 	%rd8, %rd2, %rd26;
	mov.f32 	%f455, 0f00000000;
	@%p26 bra 	$L__BB0_21;
	mov.u32 	%r30, %ntid.x;
	add.s32 	%r31, %r207, %r30;
	max.u32 	%r101, %r3, %r31;
	setp.lt.u32 	%p27, %r31, %r3;
	selp.u32 	%r102, 1, 0, %p27;
	add.s32 	%r103, %r31, %r102;
	sub.s32 	%r104, %r101, %r103;
	div.u32 	%r105, %r104, %r30;
	add.s32 	%r32, %r105, %r102;
	and.b32  	%r106, %r32, 1;
	setp.eq.b32 	%p28, %r106, 1;
	mov.f32 	%f455, 0f00000000;
	mov.u32 	%r203, %r207;
	@%p28 bra 	$L__BB0_18;
	ld.global.v4.f32 	{%f92, %f93, %f94, %f95}, [%rd8];
	sub.f32 	%f96, %f92, %f13;
	fma.rn.f32 	%f97, %f96, 0f3BBB989D, 0f3F000000;
	cvt.sat.f32.f32 	%f98, %f97;
	mov.f32 	%f99, 0f4B400001;
	mov.f32 	%f100, 0f437C0000;
	fma.rm.f32 	%f101, %f98, %f100, %f99;
	add.f32 	%f102, %f101, 0fCB40007F;
	neg.f32 	%f103, %f102;
	fma.rn.f32 	%f104, %f96, 0f3FB8AA3B, %f103;
	fma.rn.f32 	%f105, %f96, 0f32A57060, %f104;
	mov.b32 	%r107, %f101;
	shl.b32 	%r108, %r107, 23;
	mov.b32 	%f106, %r108;
	ex2.approx.ftz.f32 	%f107, %f105;
	fma.rn.f32 	%f108, %f107, %f106, 0f00000000;
	sub.f32 	%f109, %f93, %f13;
	fma.rn.f32 	%f110, %f109, 0f3BBB989D, 0f3F000000;
	cvt.sat.f32.f32 	%f111, %f110;
	fma.rm.f32 	%f112, %f111, %f100, %f99;
	add.f32 	%f113, %f112, 0fCB40007F;
	neg.f32 	%f114, %f113;
	fma.rn.f32 	%f115, %f109, 0f3FB8AA3B, %f114;
	fma.rn.f32 	%f116, %f109, 0f32A57060, %f115;
	mov.b32 	%r109, %f112;
	shl.b32 	%r110, %r109, 23;
	mov.b32 	%f117, %r110;
	ex2.approx.ftz.f32 	%f118, %f116;
	fma.rn.f32 	%f119, %f118, %f117, %f108;
	sub.f32 	%f120, %f94, %f13;
	fma.rn.f32 	%f121, %f120, 0f3BBB989D, 0f3F000000;
	cvt.sat.f32.f32 	%f122, %f121;
	fma.rm.f32 	%f123, %f122, %f100, %f99;
	add.f32 	%f124, %f123, 0fCB40007F;
	neg.f32 	%f125, %f124;
	fma.rn.f32 	%f126, %f120, 0f3FB8AA3B, %f125;
	fma.rn.f32 	%f127, %f120, 0f32A57060, %f126;
	mov.b32 	%r111, %f123;
	shl.b32 	%r112, %r111, 23;
	mov.b32 	%f128, %r112;
	ex2.approx.ftz.f32 	%f129, %f127;
	fma.rn.f32 	%f130, %f129, %f128, %f119;
	sub.f32 	%f131, %f95, %f13;
	fma.rn.f32 	%f132, %f131, 0f3BBB989D, 0f3F000000;
	cvt.sat.f32.f32 	%f133, %f132;
	fma.rm.f32 	%f134, %f133, %f100, %f99;
	add.f32 	%f135, %f134, 0fCB40007F;
	neg.f32 	%f136, %f135;
	fma.rn.f32 	%f137, %f131, 0f3FB8AA3B, %f136;
	fma.rn.f32 	%f138, %f131, 0f32A57060, %f137;
	mov.b32 	%r113, %f134;
	shl.b32 	%r114, %r113, 23;
	mov.b32 	%f139, %r114;
	ex2.approx.ftz.f32 	%f140, %f138;
	fma.rn.f32 	%f455, %f140, %f139, %f130;
	mov.u32 	%r203, %r31;
$L__BB0_18:
	setp.eq.s32 	%p29, %r32, 0;
	@%p29 bra 	$L__BB0_21;
	add.s32 	%r202, %r30, %r203;
	shl.b32 	%r35, %r30, 1;
$L__BB0_20:
	.pragma "nounroll";
	mul.wide.u32 	%rd27, %r203, 16;
	add.s64 	%rd28, %rd2, %rd27;
	ld.global.v4.f32 	{%f141, %f142, %f143, %f144}, [%rd28];
	sub.f32 	%f145, %f141, %f13;
	fma.rn.f32 	%f146, %f145, 0f3BBB989D, 0f3F000000;
	cvt.sat.f32.f32 	%f147, %f146;
	mov.f32 	%f148, 0f4B400001;
	mov.f32 	%f149, 0f437C0000;
	fma.rm.f32 	%f150, %f147, %f149, %f148;
	add.f32 	%f151, %f150, 0fCB40007F;
	neg.f32 	%f152, %f151;
	fma.rn.f32 	%f153, %f145, 0f3FB8AA3B, %f152;
	fma.rn.f32 	%f154, %f145, 0f32A57060, %f153;
	mov.b32 	%r115, %f150;
	shl.b32 	%r116, %r115, 23;
	mov.b32 	%f155, %r116;
	ex2.approx.ftz.f32 	%f156, %f154;
	fma.rn.f32 	%f157, %f156, %f155, %f455;
	sub.f32 	%f158, %f142, %f13;
	fma.rn.f32 	%f159, %f158, 0f3BBB989D, 0f3F000000;
	cvt.sat.f32.f32 	%f160, %f159;
	fma.rm.f32 	%f161, %f160, %f149, %f148;
	add.f32 	%f162, %f161, 0fCB40007F;
	neg.f32 	%f163, %f162;
	fma.rn.f32 	%f164, %f158, 0f3FB8AA3B, %f163;
	fma.rn.f32 	%f165, %f158, 0f32A57060, %f164;
	mov.b32 	%r117, %f161;
	shl.b32 	%r118, %r117, 23;
	mov.b32 	%f166, %r118;
	ex2.approx.ftz.f32 	%f167, %f165;
	fma.rn.f32 	%f168, %f167, %f166, %f157;
	sub.f32 	%f169, %f143, %f13;
	fma.rn.f32 	%f170, %f169, 0f3BBB989D, 0f3F000000;
	cvt.sat.f32.f32 	%f171, %f170;
	fma.rm.f32 	%f172, %f171, %f149, %f148;
	add.f32 	%f173, %f172, 0fCB40007F;
	neg.f32 	%f174, %f173;
	fma.rn.f32 	%f175, %f169, 0f3FB8AA3B, %f174;
	fma.rn.f32 	%f176, %f169, 0f32A57060, %f175;
	mov.b32 	%r119, %f172;
	shl.b32 	%r120, %r119, 23;
	mov.b32 	%f177, %r120;
	ex2.approx.ftz.f32 	%f178, %f176;
	fma.rn.f32 	%f179, %f178, %f177, %f168;
	sub.f32 	%f180, %f144, %f13;
	fma.rn.f32 	%f181, %f180, 0f3BBB989D, 0f3F000000;
	cvt.sat.f32.f32 	%f182, %f181;
	fma.rm.f32 	%f183, %f182, %f149, %f148;
	add.f32 	%f184, %f183, 0fCB40007F;
	neg.f32 	%f185, %f184;
	fma.rn.f32 	%f186, %f180, 0f3FB8AA3B, %f185;
	fma.rn.f32 	%f187, %f180, 0f32A57060, %f186;
	mov.b32 	%r121, %f183;
	shl.b32 	%r122, %r121, 23;
	mov.b32 	%f188, %r122;
	ex2.approx.ftz.f32 	%f189, %f187;
	fma.rn.f32 	%f190, %f189, %f188, %f179;
	add.s32 	%r123, %r203, %r30;
	mul.wide.u32 	%rd29, %r202, 16;
	add.s64 	%rd30, %rd2, %rd29;
	ld.global.v4.f32 	{%f191, %f192, %f193, %f194}, [%rd30];
	sub.f32 	%f195, %f191, %f13;
	fma.rn.f32 	%f196, %f195, 0f3BBB989D, 0f3F000000;
	cvt.sat.f32.f32 	%f197, %f196;
	fma.rm.f32 	%f198, %f197, %f149, %f148;
	add.f32 	%f199, %f198, 0fCB40007F;
	neg.f32 	%f200, %f199;
	fma.rn.f32 	%f201, %f195, 0f3FB8AA3B, %f200;
	fma.rn.f32 	%f202, %f195, 0f32A57060, %f201;
	mov.b32 	%r124, %f198;
	shl.b32 	%r125, %r124, 23;
	mov.b32 	%f203, %r125;
	ex2.approx.ftz.f32 	%f204, %f202;
	fma.rn.f32 	%f205, %f204, %f203, %f190;
	sub.f32 	%f206, %f192, %f13;
	fma.rn.f32 	%f207, %f206, 0f3BBB989D, 0f3F000000;
	cvt.sat.f32.f32 	%f208, %f207;
	fma.rm.f32 	%f209, %f208, %f149, %f148;
	add.f32 	%f210, %f209, 0fCB40007F;
	neg.f32 	%f211, %f210;
	fma.rn.f32 	%f212, %f206, 0f3FB8AA3B, %f211;
	fma.rn.f32 	%f213, %f206, 0f32A57060, %f212;
	mov.b32 	%r126, %f209;
	shl.b32 	%r127, %r126, 23;
	mov.b32 	%f214, %r127;
	ex2.approx.ftz.f32 	%f215, %f213;
	fma.rn.f32 	%f216, %f215, %f214, %f205;
	sub.f32 	%f217, %f193, %f13;
	fma.rn.f32 	%f218, %f217, 0f3BBB989D, 0f3F000000;
	cvt.sat.f32.f32 	%f219, %f218;
	fma.rm.f32 	%f220, %f219, %f149, %f148;
	add.f32 	%f221, %f220, 0fCB40007F;
	neg.f32 	%f222, %f221;
	fma.rn.f32 	%f223, %f217, 0f3FB8AA3B, %f222;
	fma.rn.f32 	%f224, %f217, 0f32A57060, %f223;
	mov.b32 	%r128, %f220;
	shl.b32 	%r129, %r128, 23;
	mov.b32 	%f225, %r129;
	ex2.approx.ftz.f32 	%f226, %f224;
	fma.rn.f32 	%f227, %f226, %f225, %f216;
	sub.f32 	%f228, %f194, %f13;
	fma.rn.f32 	%f229, %f228, 0f3BBB989D, 0f3F000000;
	cvt.sat.f32.f32 	%f230, %f229;
	fma.rm.f32 	%f231, %f230, %f149, %f148;
	add.f32 	%f232, %f231, 0fCB40007F;
	neg.f32 	%f233, %f232;
	fma.rn.f32 	%f234, %f228, 0f3FB8AA3B, %f233;
	fma.rn.f32 	%f235, %f228, 0f32A57060, %f234;
	mov.b32 	%r130, %f231;
	shl.b32 	%r131, %r130, 23;
	mov.b32 	%f236, %r131;
	ex2.approx.ftz.f32 	%f237, %f235;
	fma.rn.f32 	%f455, %f237, %f236, %f227;
	add.s32 	%r203, %r123, %r30;
	add.s32 	%r202, %r202, %r35;
	setp.lt.s32 	%p30, %r203, %r3;
	@%p30 bra 	$L__BB0_20;
$L__BB0_21:
	setp.ge.s32 	%p31, %r208, %r56;
	@%p31 bra 	$L__BB0_24;
	mov.u32 	%r36, %ntid.x;
	mov.u32 	%r204, %r208;
$L__BB0_23:
	mul.wide.s32 	%rd31, %r204, 4;
	add.s64 	%rd32, %rd2, %rd31;
	ld.global.f32 	%f238, [%rd32];
	sub.f32 	%f239, %f238, %f13;
	fma.rn.f32 	%f240, %f239, 0f3BBB989D, 0f3F000000;
	cvt.sat.f32.f32 	%f241, %f240;
	mov.f32 	%f242, 0f4B400001;
	mov.f32 	%f243, 0f437C0000;
	fma.rm.f32 	%f244, %f241, %f243, %f242;
	add.f32 	%f245, %f244, 0fCB40007F;
	neg.f32 	%f246, %f245;
	fma.rn.f32 	%f247, %f239, 0f3FB8AA3B, %f246;
	fma.rn.f32 	%f248, %f239, 0f32A57060, %f247;
	mov.b32 	%r132, %f244;
	shl.b32 	%r133, %r132, 23;
	mov.b32 	%f249, %r133;
	ex2.approx.ftz.f32 	%f250, %f248;
	fma.rn.f32 	%f455, %f250, %f249, %f455;
	add.s32 	%r204, %r204, %r36;
	setp.lt.s32 	%p32, %r204, %r56;
	@%p32 bra 	$L__BB0_23;
$L__BB0_24:
	setp.ne.s32 	%p33, %r29, 0;
	mov.b32 	%r134, %f455;
	shfl.sync.down.b32	%r135|%p34, %r134, 16, 31, -1;
	mov.b32 	%f251, %r135;
	add.f32 	%f252, %f455, %f251;
	mov.b32 	%r136, %f252;
	shfl.sync.down.b32	%r137|%p35, %r136, 8, 31, -1;
	mov.b32 	%f253, %r137;
	add.f32 	%f254, %f252, %f253;
	mov.b32 	%r138, %f254;
	shfl.sync.down.b32	%r139|%p36, %r138, 4, 31, -1;
	mov.b32 	%f255, %r139;
	add.f32 	%f256, %f254, %f255;
	mov.b32 	%r140, %f256;
	shfl.sync.down.b32	%r141|%p37, %r140, 2, 31, -1;
	mov.b32 	%f257, %r141;
	add.f32 	%f258, %f256, %f257;
	mov.b32 	%r142, %f258;
	shfl.sync.down.b32	%r143|%p38, %r142, 1, 31, -1;
	mov.b32 	%f259, %r143;
	add.f32 	%f459, %f258, %f259;
	@%p33 bra 	$L__BB0_26;
	shl.b32 	%r144, %r28, 2;
	mov.u32 	%r145, _ZZ9SumReducefE6shared;
	add.s32 	%r146, %r145, %r144;
	st.shared.f32 	[%r146], %f459;
$L__BB0_26:
	setp.gt.u32 	%p39, %r207, 31;
	bar.sync 	0;
	@%p39 bra 	$L__BB0_28;
	shl.b32 	%r147, %r29, 2;
	mov.u32 	%r148, _ZZ9SumReducefE6shared;
	add.s32 	%r149, %r148, %r147;
	ld.shared.f32 	%f260, [%r149];
	mov.b32 	%r150, %f260;
	shfl.sync.down.b32	%r151|%p40, %r150, 16, 31, -1;
	mov.b32 	%f261, %r151;
	add.f32 	%f262, %f260, %f261;
	mov.b32 	%r152, %f262;
	shfl.sync.down.b32	%r153|%p41, %r152, 8, 31, -1;
	mov.b32 	%f263, %r153;
	add.f32 	%f264, %f262, %f263;
	mov.b32 	%r154, %f264;
	shfl.sync.down.b32	%r155|%p42, %r154, 4, 31, -1;
	mov.b32 	%f265, %r155;
	add.f32 	%f266, %f264, %f265;
	mov.b32 	%r156, %f266;
	shfl.sync.down.b32	%r157|%p43, %r156, 2, 31, -1;
	mov.b32 	%f267, %r157;
	add.f32 	%f268, %f266, %f267;
	mov.b32 	%r158, %f268;
	shfl.sync.down.b32	%r159|%p44, %r158, 1, 31, -1;
	mov.b32 	%f269, %r159;
	add.f32 	%f459, %f268, %f269;
$L__BB0_28:
	not.pred 	%p45, %p53;
	@%p45 bra 	$L__BB0_30;
	st.shared.f32 	[_ZZ14softmax_kernelPfS_iiE10shared_sum], %f459;
$L__BB0_30:
	setp.ge.s32 	%p46, %r207, %r3;
	bar.sync 	0;
	ld.shared.f32 	%f270, [_ZZ14softmax_kernelPfS_iiE10shared_sum];
	rcp.rn.f32 	%f26, %f270;
	@%p46 bra 	$L__BB0_36;
	mov.u32 	%r43, %ntid.x;
	add.s32 	%r44, %r207, %r43;
	max.u32 	%r160, %r3, %r44;
	setp.lt.u32 	%p47, %r44, %r3;
	selp.u32 	%r161, 1, 0, %p47;
	add.s32 	%r162, %r44, %r161;
	sub.s32 	%r163, %r160, %r162;
	div.u32 	%r164, %r163, %r43;
	add.s32 	%r45, %r164, %r161;
	and.b32  	%r165, %r45, 1;
	setp.eq.b32 	%p48, %r165, 1;
	@%p48 bra 	$L__BB0_33;
	ld.global.v4.f32 	{%f271, %f272, %f273, %f274}, [%rd8];
	sub.f32 	%f275, %f271, %f13;
	fma.rn.f32 	%f276, %f275, 0f3BBB989D, 0f3F000000;
	cvt.sat.f32.f32 	%f277, %f276;
	mov.f32 	%f278, 0f4B400001;
	mov.f32 	%f279, 0f437C0000;
	fma.rm.f32 	%f280, %f277, %f279, %f278;
	add.f32 	%f281, %f280, 0fCB40007F;
	neg.f32 	%f282, %f281;
	fma.rn.f32 	%f283, %f275, 0f3FB8AA3B, %f282;
	fma.rn.f32 	%f284, %f275, 0f32A57060, %f283;
	mov.b32 	%r166, %f280;
	shl.b32 	%r167, %r166, 23;
	mov.b32 	%f285, %r167;
	ex2.approx.ftz.f32 	%f286, %f284;
	mul.f32 	%f287, %f286, %f285;
	mul.f32 	%f288, %f26, %f287;
	sub.f32 	%f289, %f272, %f13;
	fma.rn.f32 	%f290, %f289, 0f3BBB989D, 0f3F000000;
	cvt.sat.f32.f32 	%f291, %f290;
	fma.rm.f32 	%f292, %f291, %f279, %f278;
	add.f32 	%f293, %f292, 0fCB40007F;
	neg.f32 	%f294, %f293;
	fma.rn.f32 	%f295, %f289, 0f3FB8AA3B, %f294;
	fma.rn.f32 	%f296, %f289, 0f32A57060, %f295;
	mov.b32 	%r168, %f292;
	shl.b32 	%r169, %r168, 23;
	mov.b32 	%f297, %r169;
	ex2.approx.ftz.f32 	%f298, %f296;
	mul.f32 	%f299, %f298, %f297;
	mul.f32 	%f300, %f26, %f299;
	sub.f32 	%f301, %f273, %f13;
	fma.rn.f32 	%f302, %f301, 0f3BBB989D, 0f3F000000;
	cvt.sat.f32.f32 	%f303, %f302;
	fma.rm.f32 	%f304, %f303, %f279, %f278;
	add.f32 	%f305, %f304, 0fCB40007F;
	neg.f32 	%f306, %f305;
	fma.rn.f32 	%f307, %f301, 0f3FB8AA3B, %f306;
	fma.rn.f32 	%f308, %f301, 0f32A57060, %f307;
	mov.b32 	%r170, %f304;
	shl.b32 	%r171, %r170, 23;
	mov.b32 	%f309, %r171;
	ex2.approx.ftz.f32 	%f310, %f308;
	mul.f32 	%f311, %f310, %f309;
	mul.f32 	%f312, %f26, %f311;
	sub.f32 	%f313, %f274, %f13;
	fma.rn.f32 	%f314, %f313, 0f3BBB989D, 0f3F000000;
	cvt.sat.f32.f32 	%f315, %f314;
	fma.rm.f32 	%f316, %f315, %f279, %f278;
	add.f32 	%f317, %f316, 0fCB40007F;
	neg.f32 	%f318, %f317;
	fma.rn.f32 	%f319, %f313, 0f3FB8AA3B, %f318;
	fma.rn.f32 	%f320, %f313, 0f32A57060, %f319;
	mov.b32 	%r172, %f316;
	shl.b32 	%r173, %r172, 23;
	mov.b32 	%f321, %r173;
	ex2.approx.ftz.f32 	%f322, %f320;
	mul.f32 	%f323, %f322, %f321;
	mul.f32 	%f324, %f26, %f323;
	add.s64 	%rd34, %rd3, %rd26;
	st.global.v4.f32 	[%rd34], {%f288, %f300, %f312, %f324};
	mov.u32 	%r207, %r44;
$L__BB0_33:
	setp.eq.s32 	%p49, %r45, 0;
	@%p49 bra 	$L__BB0_36;
	add.s32 	%r206, %r43, %r207;
	shl.b32 	%r48, %r43, 1;
$L__BB0_35:
	.pragma "nounroll";
	mul.wide.u32 	%rd35, %r207, 16;
	add.s64 	%rd36, %rd2, %rd35;
	ld.global.v4.f32 	{%f325, %f326, %f327, %f328}, [%rd36];
	sub.f32 	%f329, %f325, %f13;
	fma.rn.f32 	%f330, %f329, 0f3BBB989D, 0f3F000000;
	cvt.sat.f32.f32 	%f331, %f330;
	mov.f32 	%f332, 0f4B400001;
	mov.f32 	%f333, 0f437C0000;
	fma.rm.f32 	%f334, %f331, %f333, %f332;
	add.f32 	%f335, %f334, 0fCB40007F;
	neg.f32 	%f336, %f335;
	fma.rn.f32 	%f337, %f329, 0f3FB8AA3B, %f336;
	fma.rn.f32 	%f338, %f329, 0f32A57060, %f337;
	mov.b32 	%r174, %f334;
	shl.b32 	%r175, %r174, 23;
	mov.b32 	%f339, %r175;
	ex2.approx.ftz.f32 	%f340, %f338;
	mul.f32 	%f341, %f340, %f339;
	mul.f32 	%f342, %f26, %f341;
	sub.f32 	%f343, %f326, %f13;
	fma.rn.f32 	%f344, %f343, 0f3BBB989D, 0f3F000000;
	cvt.sat.f32.f32 	%f345, %f344;
	fma.rm.f32 	%f346, %f345, %f333, %f332;
	add.f32 	%f347, %f346, 0fCB40007F;
	neg.f32 	%f348, %f347;
	fma.rn.f32 	%f349, %f343, 0f3FB8AA3B, %f348;
	fma.rn.f32 	%f350, %f343, 0f32A57060, %f349;
	mov.b32 	%r176, %f346;
	shl.b32 	%r177, %r176, 23;
	mov.b32 	%f351, %r177;
	ex2.approx.ftz.f32 	%f352, %f350;
	mul.f32 	%f353, %f352, %f351;
	mul.f32 	%f354, %f26, %f353;
	sub.f32 	%f355, %f327, %f13;
	fma.rn.f32 	%f356, %f355, 0f3BBB989D, 0f3F000000;
	cvt.sat.f32.f32 	%f357, %f356;
	fma.rm.f32 	%f358, %f357, %f333, %f332;
	add.f32 	%f359, %f358, 0fCB40007F;
	neg.f32 	%f360, %f359;
	fma.rn.f32 	%f361, %f355, 0f3FB8AA3B, %f360;
	fma.rn.f32 	%f362, %f355, 0f32A57060, %f361;
	mov.b32 	%r178, %f358;
	shl.b32 	%r179, %r178, 23;
	mov.b32 	%f363, %r179;
	ex2.approx.ftz.f32 	%f364, %f362;
	mul.f32 	%f365, %f364, %f363;
	mul.f32 	%f366, %f26, %f365;
	sub.f32 	%f367, %f328, %f13;
	fma.rn.f32 	%f368, %f367, 0f3BBB989D, 0f3F000000;
	cvt.sat.f32.f32 	%f369, %f368;
	fma.rm.f32 	%f370, %f369, %f333, %f332;
	add.f32 	%f371, %f370, 0fCB40007F;
	neg.f32 	%f372, %f371;
	fma.rn.f32 	%f373, %f367, 0f3FB8AA3B, %f372;
	fma.rn.f32 	%f374, %f367, 0f32A57060, %f373;
	mov.b32 	%r180, %f370;
	shl.b32 	%r181, %r180, 23;
	mov.b32 	%f375, %r181;
	ex2.approx.ftz.f32 	%f376, %f374;
	mul.f32 	%f377, %f376, %f375;
	mul.f32 	%f378, %f26, %f377;
	add.s64 	%rd37, %rd3, %rd35;
	st.global.v4.f32 	[%rd37], {%f342, %f354, %f366, %f378};
	add.s32 	%r182, %r207, %r43;
	mul.wide.u32 	%rd38, %r206, 16;
	add.s64 	%rd39, %rd2, %rd38;
	ld.global.v4.f32 	{%f379, %f380, %f381, %f382}, [%rd39];
	sub.f32 	%f383, %f379, %f13;
	fma.rn.f32 	%f384, %f383, 0f3BBB989D, 0f3F000000;
	cvt.sat.f32.f32 	%f385, %f384;
	fma.rm.f32 	%f386, %f385, %f333, %f332;
	add.f32 	%f387, %f386, 0fCB40007F;
	neg.f32 	%f388, %f387;
	fma.rn.f32 	%f389, %f383, 0f3FB8AA3B, %f388;
	fma.rn.f32 	%f390, %f383, 0f32A57060, %f389;
	mov.b32 	%r183, %f386;
	shl.b32 	%r184, %r183, 23;
	mov.b32 	%f391, %r184;
	ex2.approx.ftz.f32 	%f392, %f390;
	mul.f32 	%f393, %f392, %f391;
	mul.f32 	%f394, %f26, %f393;
	sub.f32 	%f395, %f380, %f13;
	fma.rn.f32 	%f396, %f395, 0f3BBB989D, 0f3F000000;
	cvt.sat.f32.f32 	%f397, %f396;
	fma.rm.f32 	%f398, %f397, %f333, %f332;
	add.f32 	%f399, %f398, 0fCB40007F;
	neg.f32 	%f400, %f399;
	fma.rn.f32 	%f401, %f395, 0f3FB8AA3B, %f400;
	fma.rn.f32 	%f402, %f395, 0f32A57060, %f401;
	mov.b32 	%r185, %f398;
	shl.b32 	%r186, %r185, 23;
	mov.b32 	%f403, %r186;
	ex2.approx.ftz.f32 	%f404, %f402;
	mul.f32 	%f405, %f404, %f403;
	mul.f32 	%f406, %f26, %f405;
	sub.f32 	%f407, %f381, %f13;
	fma.rn.f32 	%f408, %f407, 0f3BBB989D, 0f3F000000;
	cvt.sat.f32.f32 	%f409, %f408;
	fma.rm.f32 	%f410, %f409, %f333, %f332;
	add.f32 	%f411, %f410, 0fCB40007F;
	neg.f32 	%f412, %f411;
	fma.rn.f32 	%f413, %f407, 0f3FB8AA3B, %f412;
	fma.rn.f32 	%f414, %f407, 0f32A57060, %f413;
	mov.b32 	%r187, %f410;
	shl.b32 	%r188, %r187, 23;
	mov.b32 	%f415, %r188;
	ex2.approx.ftz.f32 	%f416, %f414;
	mul.f32 	%f417, %f416, %f415;
	mul.f32 	%f418, %f26, %f417;
	sub.f32 	%f419, %f382, %f13;
	fma.rn.f32 	%f420, %f419, 0f3BBB989D, 0f3F000000;
	cvt.sat.f32.f32 	%f421, %f420;
	fma.rm.f32 	%f422, %f421, %f333, %f332;
	add.f32 	%f423, %f422, 0fCB40007F;
	neg.f32 	%f424, %f423;
	fma.rn.f32 	%f425, %f419, 0f3FB8AA3B, %f424;
	fma.rn.f32 	%f426, %f419, 0f32A57060, %f425;
	mov.b32 	%r189, %f422;
	shl.b32 	%r190, %r189, 23;
	mov.b32 	%f427, %r190;
	ex2.approx.ftz.f32 	%f428, %f426;
	mul.f32 	%f429, %f428, %f427;
	mul.f32 	%f430, %f26, %f429;
	add.s64 	%rd40, %rd3, %rd38;
	st.global.v4.f32 	[%rd40], {%f394, %f406, %f418, %f430};
	add.s32 	%r207, %r182, %r43;
	add.s32 	%r206, %r206, %r48;
	setp.lt.s32 	%p50, %r207, %r3;
	@%p50 bra 	$L__BB0_35;
$L__BB0_36:
	setp.ge.s32 	%p51, %r208, %r56;
	@%p51 bra 	$L__BB0_39;
	mov.u32 	%r49, %ntid.x;
$L__BB0_38:
	mul.wide.s32 	%rd41, %r208, 4;
	add.s64 	%rd42, %rd2, %rd41;
	ld.global.f32 	%f431, [%rd42];
	sub.f32 	%f432, %f431, %f13;
	fma.rn.f32 	%f433, %f432, 0f3BBB989D, 0f3F000000;
	cvt.sat.f32.f32 	%f434, %f433;
	mov.f32 	%f435, 0f4B400001;
	mov.f32 	%f436, 0f437C0000;
	fma.rm.f32 	%f437, %f434, %f436, %f435;
	add.f32 	%f438, %f437, 0fCB40007F;
	neg.f32 	%f439, %f438;
	fma.rn.f32 	%f440, %f432, 0f3FB8AA3B, %f439;
	fma.rn.f32 	%f441, %f432, 0f32A57060, %f440;
	mov.b32 	%r191, %f437;
	shl.b32 	%r192, %r191, 23;
	mov.b32 	%f442, %r192;
	ex2.approx.ftz.f32 	%f443, %f441;
	mul.f32 	%f444, %f443, %f442;
	mul.f32 	%f445, %f26, %f444;
	add.s64 	%rd43, %rd3, %rd41;
	st.global.f32 	[%rd43], %f445;
	add.s32 	%r208, %r208, %r49;
	setp.lt.s32 	%p52, %r208, %r56;
	@%p52 bra 	$L__BB0_38;
$L__BB0_39:
	ret;

}


// ===== COMPILED SASS (sm_100) =====

	.target	sm_100

	.elftype	@"ET_EXEC"


//--------------------- .note.nv.tkinfo           --------------------------
	.section	.note.nv.tkinfo,"",@"SHT_NOTE"
	.sectionflags	@"SHF_NOTE_NV_TKINFO"
	.tkinfo
        /*0018*/ 	.word	0x00000002
        /*0030*/ 	.string	""
        /*0030*/ 	.string	"ptxas"
        /*0030*/ 	.string	"Cuda compilation tools, release 13.0, V13.0.88"
        /*0030*/ 	.string	"Build cuda_13.0.r13.0/compiler.36424714_0"
        /*0030*/ 	.string	"-arch sm_100 -m 64 "



//--------------------- .note.nv.cuinfo           --------------------------
	.section	.note.nv.cuinfo,"",@"SHT_NOTE"
	.sectionflags	@"SHF_NOTE_NV_CUINFO"
        /*0018*/ 	.short	0x0002
        /*001a*/ 	.short	0x0064
        /*001c*/ 	.short	0x0082
	.zero		2


//--------------------- .nv.info                  --------------------------
	.section	.nv.info,"",@"SHT_CUDA_INFO"
	.align	4


	//----- nvinfo : EIATTR_REGCOUNT
	.align		4
        /*0000*/ 	.byte	0x04, 0x2f
        /*0002*/ 	.short	(.L_1 - .L_0)
	.align		4
.L_0:
        /*0004*/ 	.word	index@(_Z14softmax_kernelPfS_ii)
        /*0008*/ 	.word	0x00000020


	//----- nvinfo : EIATTR_FRAME_SIZE
	.align		4
.L_1:
        /*000c*/ 	.byte	0x04, 0x11
        /*000e*/ 	.short	(.L_3 - .L_2)
	.align		4
.L_2:
        /*0010*/ 	.word	index@($__internal_0_$__cuda_sm20_rcp_rn_f32_slowpath)
        /*0014*/ 	.word	0x00000000


	//----- nvinfo : EIATTR_FRAME_SIZE
	.align		4
.L_3:
        /*0018*/ 	.byte	0x04, 0x11
        /*001a*/ 	.short	(.L_5 - .L_4)
	.align		4
.L_4:
        /*001c*/ 	.word	index@(_Z14softmax_kernelPfS_ii)
        /*0020*/ 	.word	0x00000000


	//----- nvinfo : EIATTR_MIN_STACK_SIZE
	.align		4
.L_5:
        /*0024*/ 	.byte	0x04, 0x12
        /*0026*/ 	.short	(.L_7 - .L_6)
	.align		4
.L_6:
        /*0028*/ 	.word	index@(_Z14softmax_kernelPfS_ii)
        /*002c*/ 	.word	0x00000000
.L_7:


//--------------------- .nv.compat                --------------------------
	.section	.nv.compat,"",@"SHT_CUDA_COMPAT_INFO"
	.align	4
        /*0000*/ 	.byte	0x02, 0x09, 0x00, 0x00, 0x02, 0x02, 0x01, 0x00, 0x02, 0x05, 0x05, 0x00, 0x03, 0x07, 0x01, 0x01
        /*0010*/ 	.byte	0x02, 0x03, 0x00, 0x00, 0x02, 0x06, 0x01, 0x00, 0x04, 0x0b, 0x08, 0x00, 0x09, 0x00, 0x00, 0x00
        /*0020*/ 	.byte	0x00, 0x00, 0x00, 0x00


//--------------------- .nv.info._Z14softmax_kernelPfS_ii --------------------------
	.section	.nv.info._Z14softmax_kernelPfS_ii,"",@"SHT_CUDA_INFO"
	.sectionflags	@""
	.align	4


	//----- nvinfo : EIATTR_CUDA_API_VERSION
	.align		4
        /*0000*/ 	.byte	0x04, 0x37
        /*0002*/ 	.short	(.L_9 - .L_8)
.L_8:
        /*0004*/ 	.word	0x00000082


	//----- nvinfo : EIATTR_KPARAM_INFO
	.align		4
.L_9:
        /*0008*/ 	.byte	0x04, 0x17
        /*000a*/ 	.short	(.L_11 - .L_10)
.L_10:
        /*000c*/ 	.word	0x00000000
        /*0010*/ 	.short	0x0003
        /*0012*/ 	.short	0x0014
        /*0014*/ 	.byte	0x00, 0xf0, 0x11, 0x00


	//----- nvinfo : EIATTR_KPARAM_INFO
	.align		4
.L_11:
        /*0018*/ 	.byte	0x04, 0x17
        /*001a*/ 	.short	(.L_13 - .L_12)
.L_12:
        /*001c*/ 	.word	0x00000000
        /*0020*/ 	.short	0x0002
        /*0022*/ 	.short	0x0010
        /*0024*/ 	.byte	0x00, 0xf0, 0x11, 0x00


	//----- nvinfo : EIATTR_KPARAM_INFO
	.align		4
.L_13:
        /*0028*/ 	.byte	0x04, 0x17
        /*002a*/ 	.short	(.L_15 - .L_14)
.L_14:
        /*002c*/ 	.word	0x00000000
        /*0030*/ 	.short	0x0001
        /*0032*/ 	.short	0x0008
        /*0034*/ 	.byte	0x00, 0xf5, 0x21, 0x00


	//----- nvinfo : EIATTR_KPARAM_INFO
	.align		4
.L_15:
        /*0038*/ 	.byte	0x04, 0x17
        /*003a*/ 	.short	(.L_17 - .L_16)
.L_16:
        /*003c*/ 	.word	0x00000000
        /*0040*/ 	.short	0x0000
        /*0042*/ 	.short	0x0000
        /*0044*/ 	.byte	0x00, 0xf5, 0x21, 0x00


	//----- nvinfo : EIATTR_SPARSE_MMA_MASK
	.align		4
.L_17:
        /*0048*/ 	.byte	0x03, 0x50
        /*004a*/ 	.short	0x0000


	//----- nvinfo : EIATTR_MAXREG_COUNT
	.align		4
        /*004c*/ 	.byte	0x03, 0x1b
        /*004e*/ 	.short	0x00ff


	//----- nvinfo : EIATTR_NUM_BARRIERS
	.align		4
        /*0050*/ 	.byte	0x02, 0x4c
        /*0052*/ 	.byte	0x01
	.zero		1


	//----- nvinfo : EIATTR_MERCURY_ISA_VERSION
	.align		4
        /*0054*/ 	.byte	0x03, 0x5f
        /*0056*/ 	.short	0x0101


	//----- nvinfo : EIATTR_COOP_GROUP_MASK_REGIDS
	.align		4
        /*0058*/ 	.byte	0x04, 0x29
        /*005a*/ 	.short	(.L_19 - .L_18)


	//   ....[0]....
.L_18:
        /*005c*/ 	.word	0xffffffff


	//   ....[1]....
        /*0060*/ 	.word	0xffffffff


	//   ....[2]....
        /*0064*/ 	.word	0xffffffff


	//   ....[3]....
        /*0068*/ 	.word	0xffffffff


	//   ....[4]....
        /*006c*/ 	.word	0xffffffff


	//   ....[5]....
        /*0070*/ 	.word	0xffffffff


	//   ....[6]....
        /*0074*/ 	.word	0xffffffff


	//   ....[7]....
        /*0078*/ 	.word	0xffffffff


	//   ....[8]....
        /*007c*/ 	.word	0xffffffff


	//   ....[9]....
        /*0080*/ 	.word	0xffffffff


	//   ....[10]....
        /*0084*/ 	.word	0xffffffff


	//   ....[11]....
        /*0088*/ 	.word	0xffffffff


	//   ....[12]....
        /*008c*/ 	.word	0xffffffff


	//   ....[13]....
        /*0090*/ 	.word	0xffffffff


	//   ....[14]....
        /*0094*/ 	.word	0xffffffff


	//   ....[15]....
        /*0098*/ 	.word	0xffffffff


	//   ....[16]....
        /*009c*/ 	.word	0xffffffff


	//   ....[17]....
        /*00a0*/ 	.word	0xffffffff


	//   ....[18]....
        /*00a4*/ 	.word	0xffffffff


	//   ....[19]....
        /*00a8*/ 	.word	0xffffffff


	//   ....[20]....
        /*00ac*/ 	.word	0x0500000c


	//   ....[21]....
        /*00b0*/ 	.word	0x0500000c


	//   ....[22]....
        /*00b4*/ 	.word	0x0500000c


	//   ....[23]....
        /*00b8*/ 	.word	0x0500000c


	//   ....[24]....
        /*00bc*/ 	.word	0x0500000c


	//   ....[25]....
        /*00c0*/ 	.word	0x0500000c


	//   ....[26]....
        /*00c4*/ 	.word	0x0500000c


	//   ....[27]....
        /*00c8*/ 	.word	0x0500000c


	//   ....[28]....
        /*00cc*/ 	.word	0x0500000c


	//   ....[29]....
        /*00d0*/ 	.word	0x0500000c


	//----- nvinfo : EIATTR_COOP_GROUP_INSTR_OFFSETS
	.align		4
.L_19:
        /*00d4*/ 	.byte	0x04, 0x28
        /*00d6*/ 	.short	(.L_21 - .L_20)


	//   ....[0]....
.L_20:
        /*00d8*/ 	.word	0x00000740


	//   ....[1]....
        /*00dc*/ 	.word	0x000007b0


	//   ....[2]....
        /*00e0*/ 	.word	0x000007e0


	//   ....[3]....
        /*00e4*/ 	.word	0x00000810


	//   ....[4]....
        /*00e8*/ 	.word	0x00000830


	//   ....[5]....
        /*00ec*/ 	.word	0x00000900


	//   ....[6]....
        /*00f0*/ 	.word	0x00000920


	//   ....[7]....
        /*00f4*/ 	.word	0x00000940


	//   ....[8]....
        /*00f8*/ 	.word	0x00000960


	//   ....[9]....
        /*00fc*/ 	.word	0x00000980


	//   ....[10]....
        /*0100*/ 	.word	0x000015d0


	//   ....[11]....
        /*0104*/ 	.word	0x00001640


	//   ....[12]....
        /*0108*/ 	.word	0x00001660


	//   ....[13]....
        /*010c*/ 	.word	0x00001680


	//   ....[14]....
        /*0110*/ 	.word	0x000016a0


	//   ....[15]....
        /*0114*/ 	.word	0x00001760


	//   ....[16]....
        /*0118*/ 	.word	0x00001780


	//   ....[17]....
        /*011c*/ 	.word	0x000017a0


	//   ....[18]....
        /*0120*/ 	.word	0x000017c0


	//   ....[19]....
        /*0124*/ 	.word	0x000017e0


	//   ....[20]....
        /*0128*/ 	.word	0x00002620


	//   ....[21]....
        /*012c*/ 	.word	0x00002690


	//   ....[22]....
        /*0130*/ 	.word	0x00002700


	//   ....[23]....
        /*0134*/ 	.word	0x00002770


	//   ....[24]....
        /*0138*/ 	.word	0x000027e0


	//   ....[25]....
        /*013c*/ 	.word	0x00002870


	//   ....[26]....
        /*0140*/ 	.word	0x000028e0


	//   ....[27]....
        /*0144*/ 	.word	0x00002950


	//   ....[28]....
        /*0148*/ 	.word	0x000029c0


	//   ....[29]....
        /*014c*/ 	.word	0x00002a30


	//----- nvinfo : EIATTR_VRC_CTA_INIT_COUNT
	.align		4
.L_21:
        /*0150*/ 	.byte	0x02, 0x4a
	.zero		1
	.zero		1


	//----- nvinfo : EIATTR_EXIT_INSTR_OFFSETS
	.align		4
        /*0154*/ 	.byte	0x04, 0x1c
        /*0156*/ 	.short	(.L_23 - .L_22)


	//   ....[0]....
.L_22:
        /*0158*/ 	.word	0x00002460


	//   ....[1]....
        /*015c*/ 	.word	0x000025c0


	//----- nvinfo : EIATTR_CRS_STACK_SIZE
	.align		4
.L_23:
        /*0160*/ 	.byte	0x04, 0x1e
        /*0162*/ 	.short	(.L_25 - .L_24)
.L_24:
        /*0164*/ 	.word	0x00000000


	//----- nvinfo : EIATTR_CBANK_PARAM_SIZE
	.align		4
.L_25:
        /*0168*/ 	.byte	0x03, 0x19
        /*016a*/ 	.short	0x0018


	//----- nvinfo : EIATTR_PARAM_CBANK
	.align		4
        /*016c*/ 	.byte	0x04, 0x0a
        /*016e*/ 	.short	(.L_27 - .L_26)
	.align		4
.L_26:
        /*0170*/ 	.word	index@(.nv.constant0._Z14softmax_kernelPfS_ii)
        /*0174*/ 	.short	0x0380
        /*0176*/ 	.short	0x0018


	//----- nvinfo : EIATTR_SW_WAR
	.align		4
.L_27:
        /*0178*/ 	.byte	0x04, 0x36
        /*017a*/ 	.short	(.L_29 - .L_28)
.L_28:
        /*017c*/ 	.word	0x00000008
.L_29:


//--------------------- .nv.callgraph             --------------------------
	.section	.nv.callgraph,"",@"SHT_CUDA_CALLGRAPH"
	.align	4
	.sectionentsize	8
	.align		4
        /*0000*/ 	.word	0x00000000
	.align		4
        /*0004*/ 	.word	0xffffffff
	.align		4
        /*0008*/ 	.word	0x00000000
	.align		4
        /*000c*/ 	.word	0xfffffffe
	.align		4
        /*0010*/ 	.word	0x00000000
	.align		4
        /*0014*/ 	.word	0xfffffffd
	.align		4
        /*0018*/ 	.word	0x00000000
	.align		4
        /*001c*/ 	.word	0xfffffffc


//--------------------- .text._Z14softmax_kernelPfS_ii --------------------------
	.section	.text._Z14softmax_kernelPfS_ii,"ax",@progbits
	.align	128
        .global         _Z14softmax_kernelPfS_ii
        .type           _Z14softmax_kernelPfS_ii,@function
        .size           _Z14softmax_kernelPfS_ii,(.L_x_46 - _Z14softmax_kernelPfS_ii)
        .other          _Z14softmax_kernelPfS_ii,@"STO_CUDA_ENTRY STV_DEFAULT"
_Z14softmax_kernelPfS_ii:
.text._Z14softmax_kernelPfS_ii:
[----:B------:R-:W-:Y:S01]  /*0000*/  LDC R1, c[0x0][0x37c] ;  /* 0x0000df00ff017b82 */ /* 0x000fe20000000800 */
[----:B------:R-:W0:Y:S01]  /*0010*/  LDCU UR13, c[0x0][0x394] ;  /* 0x00007280ff0d77ac */ /* 0x000e220008000800 */
[----:B------:R-:W1:Y:S06]  /*0020*/  S2R R11, SR_TID.X ;  /* 0x00000000000b7919 */ /* 0x000e6c0000002100 */
[----:B------:R-:W2:Y:S01]  /*0030*/  S2UR UR4, SR_CTAID.X ;  /* 0x00000000000479c3 */ /* 0x000ea20000002500 */
[----:B------:R-:W-:Y:S01]  /*0040*/  BSSY.RECONVERGENT B0, `(.L_x_0) ;  /* 0x0000061000007945 */ /* 0x000fe20003800200 */
[----:B------:R-:W3:Y:S01]  /*0050*/  LDCU.128 UR16, c[0x0][0x380] ;  /* 0x00007000ff1077ac */ /* 0x000ee20008000c00 */
[----:B------:R-:W-:Y:S01]  /*0060*/  MOV R0, 0xff800000 ;  /* 0xff80000000007802 */ /* 0x000fe20000000f00 */
[----:B------:R-:W4:Y:S01]  /*0070*/  LDCU.64 UR10, c[0x0][0x358] ;  /* 0x00006b00ff0a77ac */ /* 0x000f220008000a00 */
[----:B0-----:R-:W-:-:S04]  /*0080*/  USHF.R.S32.HI UR6, URZ, 0x1f, UR13 ;  /* 0x0000001fff067899 */ /* 0x001fc8000801140d */
[----:B------:R-:W-:Y:S02]  /*0090*/  ULEA.HI UR6, UR6, UR13, URZ, 0x2 ;  /* 0x0000000d06067291 */ /* 0x000fe4000f8f10ff */
[----:B--2---:R-:W-:Y:S02]  /*00a0*/  UIMAD UR4, UR4, UR13, URZ ;  /* 0x0000000d040472a4 */ /* 0x004fe4000f8e02ff */
[----:B------:R-:W-:Y:S02]  /*00b0*/  USHF.R.S32.HI UR8, URZ, 0x2, UR6 ;  /* 0x00000002ff087899 */ /* 0x000fe40008011406 */
[----:B------:R-:W-:-:S04]  /*00c0*/  UIMAD.WIDE UR4, UR4, 0x4, URZ ;  /* 0x00000004040478a5 */ /* 0x000fc8000f8e02ff */
[----:B-1----:R-:W-:Y:S01]  /*00d0*/  ISETP.GE.AND P0, PT, R11, UR8, PT ;  /* 0x000000080b007c0c */ /* 0x002fe2000bf06270 */
[----:B---3--:R-:W-:Y:S02]  /*00e0*/  UIADD3 UR9, UP0, UPT, UR4, UR16, URZ ;  /* 0x0000001004097290 */ /* 0x008fe4000ff1e0ff */
[----:B------:R-:W-:Y:S02]  /*00f0*/  UIADD3 UR6, UP1, UPT, UR4, UR18, URZ ;  /* 0x0000001204067290 */ /* 0x000fe4000ff3e0ff */
[----:B------:R-:W-:Y:S02]  /*0100*/  UIADD3.X UR12, UPT, UPT, UR5, UR17, URZ, UP0, !UPT ;  /* 0x00000011050c7290 */ /* 0x000fe400087fe4ff */
[----:B------:R-:W-:Y:S01]  /*0110*/  UIADD3.X UR7, UPT, UPT, UR5, UR19, URZ, UP1, !UPT ;  /* 0x0000001305077290 */ /* 0x000fe20008ffe4ff */
[----:B------:R-:W-:-:S03]  /*0120*/  MOV R2, UR9 ;  /* 0x0000000900027c02 */ /* 0x000fc60008000f00 */
[----:B------:R-:W-:Y:S02]  /*0130*/  MOV R3, UR12 ;  /* 0x0000000c00037c02 */ /* 0x000fe40008000f00 */
[----:B----4-:R-:W-:Y:S06]  /*0140*/  @P0 BRA `(.L_x_1) ;  /* 0x0000000400400947 */ /* 0x010fec0003800000 */
[----:B------:R-:W0:Y:S01]  /*0150*/  LDC R8, c[0x0][0x360] ;  /* 0x0000d800ff087b82 */ /* 0x000e220000000800 */
[----:B------:R-:W-:Y:S01]  /*0160*/  BSSY.RECONVERGENT B1, `(.L_x_2) ;  /* 0x0000033000017945 */ /* 0x000fe20003800200 */
[----:B0-----:R-:W0:Y:S01]  /*0170*/  I2F.U32.RP R9, R8 ;  /* 0x0000000800097306 */ /* 0x001e220000209000 */
[----:B------:R-:W-:Y:S02]  /*0180*/  IADD3 R0, PT, PT, R11, R8, RZ ;  /* 0x000000080b007210 */ /* 0x000fe40007ffe0ff */
[----:B------:R-:W-:Y:S02]  /*0190*/  ISETP.NE.U32.AND P2, PT, R8, RZ, PT ;  /* 0x000000ff0800720c */ /* 0x000fe40003f45070 */
[C---:B------:R-:W-:Y:S02]  /*01a0*/  ISETP.GE.U32.AND P0, PT, R0.reuse, UR8, PT ;  /* 0x0000000800007c0c */ /* 0x040fe4000bf06070 */
[----:B------:R-:W-:Y:S02]  /*01b0*/  VIMNMX.U32 R7, PT, PT, R0, UR8, !PT ;  /* 0x0000000800077c48 */ /* 0x000fe4000ffe0000 */
[----:B------:R-:W-:-:S04]  /*01c0*/  SEL R6, RZ, 0x1, P0 ;  /* 0x00000001ff067807 */ /* 0x000fc80000000000 */
[----:B------:R-:W-:Y:S01]  /*01d0*/  IADD3 R7, PT, PT, R7, -R0, -R6 ;  /* 0x8000000007077210 */ /* 0x000fe20007ffe806 */
[----:B0-----:R-:W0:Y:S02]  /*01e0*/  MUFU.RCP R9, R9 ;  /* 0x0000000900097308 */ /* 0x001e240000001000 */
[----:B0-----:R-:W-:Y:S02]  /*01f0*/  IADD3 R4, PT, PT, R9, 0xffffffe, RZ ;  /* 0x0ffffffe09047810 */ /* 0x001fe40007ffe0ff */
[----:B------:R-:W-:-:S04]  /*0200*/  MOV R9, R11 ;  /* 0x0000000b00097202 */ /* 0x000fc80000000f00 */
[----:B------:R0:W1:Y:S02]  /*0210*/  F2I.FTZ.U32.TRUNC.NTZ R5, R4 ;  /* 0x0000000400057305 */ /* 0x000064000021f000 */
[----:B0-----:R-:W-:Y:S01]  /*0220*/  HFMA2 R4, -RZ, RZ, 0, 0 ;  /* 0x00000000ff047431 */ /* 0x001fe200000001ff */
[----:B-1----:R-:W-:-:S05]  /*0230*/  IADD3 R13, PT, PT, RZ, -R5, RZ ;  /* 0x80000005ff0d7210 */ /* 0x002fca0007ffe0ff */
[----:B------:R-:W-:-:S04]  /*0240*/  IMAD R13, R13, R8, RZ ;  /* 0x000000080d0d7224 */ /* 0x000fc800078e02ff */
[----:B------:R-:W-:-:S06]  /*0250*/  IMAD.HI.U32 R10, R5, R13, R4 ;  /* 0x0000000d050a7227 */ /* 0x000fcc00078e0004 */
[----:B------:R-:W-:-:S05]  /*0260*/  IMAD.HI.U32 R5, R10, R7, RZ ;  /* 0x000000070a057227 */ /* 0x000fca00078e00ff */
[----:B------:R-:W-:-:S05]  /*0270*/  IADD3 R0, PT, PT, -R5, RZ, RZ ;  /* 0x000000ff05007210 */ /* 0x000fca0007ffe1ff */
[----:B------:R-:W-:-:S05]  /*0280*/  IMAD R7, R8, R0, R7 ;  /* 0x0000000008077224 */ /* 0x000fca00078e0207 */
[----:B------:R-:W-:-:S13]  /*0290*/  ISETP.GE.U32.AND P0, PT, R7, R8, PT ;  /* 0x000000080700720c */ /* 0x000fda0003f06070 */
[-C--:B------:R-:W-:Y:S02]  /*02a0*/  @P0 IADD3 R7, PT, PT, R7, -R8.reuse, RZ ;  /* 0x8000000807070210 */ /* 0x080fe40007ffe0ff */
[----:B------:R-:W-:Y:S02]  /*02b0*/  @P0 IADD3 R5, PT, PT, R5, 0x1, RZ ;  /* 0x0000000105050810 */ /* 0x000fe40007ffe0ff */
[----:B------:R-:W-:-:S13]  /*02c0*/  ISETP.GE.U32.AND P1, PT, R7, R8, PT ;  /* 0x000000080700720c */ /* 0x000fda0003f26070 */
[----:B------:R-:W-:Y:S02]  /*02d0*/  @P1 IADD3 R5, PT, PT, R5, 0x1, RZ ;  /* 0x0000000105051810 */ /* 0x000fe40007ffe0ff */
[----:B------:R-:W-:-:S04]  /*02e0*/  @!P2 LOP3.LUT R5, RZ, R8, RZ, 0x33, !PT ;  /* 0x00000008ff05a212 */ /* 0x000fc800078e33ff */
[----:B------:R-:W-:-:S04]  /*02f0*/  IADD3 R6, PT, PT, R6, R5, RZ ;  /* 0x0000000506067210 */ /* 0x000fc80007ffe0ff */
[C---:B------:R-:W-:Y:S02]  /*0300*/  LOP3.LUT R0, R6.reuse, 0x3, RZ, 0xc0, !PT ;  /* 0x0000000306007812 */ /* 0x040fe400078ec0ff */
[----:B------:R-:W-:Y:S02]  /*0310*/  ISETP.GE.U32.AND P1, PT, R6, 0x3, PT ;  /* 0x000000030600780c */ /* 0x000fe40003f26070 */
[----:B------:R-:W-:Y:S01]  /*0320*/  ISETP.NE.AND P0, PT, R0, 0x3, PT ;  /* 0x000000030000780c */ /* 0x000fe20003f05270 */
[----:B------:R-:W-:-:S12]  /*0330*/  IMAD.MOV.U32 R0, RZ, RZ, -0x800000 ;  /* 0xff800000ff007424 */ /* 0x000fd800078e00ff */
[----:B------:R-:W-:Y:S05]  /*0340*/  @!P0 BRA `(.L_x_3) ;  /* 0x0000000000508947 */ /* 0x000fea0003800000 */
[----:B------:R-:W-:Y:S02]  /*0350*/  MOV R4, UR4 ;  /* 0x0000000400047c02 */ /* 0x000fe40008000f00 */
[----:B------:R-:W-:Y:S02]  /*0360*/  MOV R5, UR5 ;  /* 0x0000000500057c02 */ /* 0x000fe40008000f00 */
[----:B------:R-:W-:Y:S02]  /*0370*/  IADD3 R0, PT, PT, R6, 0x1, RZ ;  /* 0x0000000106007810 */ /* 0x000fe40007ffe0ff */
[----:B------:R-:W-:Y:S01]  /*0380*/  MOV R9, R11 ;  /* 0x0000000b00097202 */ /* 0x000fe20000000f00 */
[----:B------:R-:W-:-:S03]  /*0390*/  IMAD.WIDE.U32 R4, R11, 0x10, R4 ;  /* 0x000000100b047825 */ /* 0x000fc600078e0004 */
[----:B------:R-:W-:Y:S02]  /*03a0*/  IADD3 R12, P0, PT, R4, UR16, RZ ;  /* 0x00000010040c7c10 */ /* 0x000fe4000ff1e0ff */
[----:B------:R-:W-:Y:S02]  /*03b0*/  LOP3.LUT R4, R0, 0x3, RZ, 0xc0, !PT ;  /* 0x0000000300047812 */ /* 0x000fe400078ec0ff */
[----:B------:R-:W-:Y:S02]  /*03c0*/  MOV R0, 0xff800000 ;  /* 0xff80000000007802 */ /* 0x000fe40000000f00 */
[----:B------:R-:W-:Y:S02]  /*03d0*/  IADD3.X R13, PT, PT, R5, UR17, RZ, P0, !PT ;  /* 0x00000011050d7c10 */ /* 0x000fe400087fe4ff */
[----:B------:R-:W-:-:S07]  /*03e0*/  IADD3 R10, PT, PT, -R4, RZ, RZ ;  /* 0x000000ff040a7210 */ /* 0x000fce0007ffe1ff */
.L_x_4:
[----:B------:R-:W-:Y:S02]  /*03f0*/  MOV R14, R12 ;  /* 0x0000000c000e7202 */ /* 0x000fe40000000f00 */
[----:B------:R-:W-:-:S05]  /*0400*/  MOV R15, R13 ;  /* 0x0000000d000f7202 */ /* 0x000fca0000000f00 */
[----:B------:R-:W2:Y:S01]  /*0410*/  LDG.E.128 R4, desc[UR10][R14.64] ;  /* 0x0000000a0e047981 */ /* 0x000ea2000c1e1d00 */
[----:B------:R-:W-:Y:S01]  /*0420*/  IADD3 R10, PT, PT, R10, 0x1, RZ ;  /* 0x000000010a0a7810 */ /* 0x000fe20007ffe0ff */
[C---:B------:R-:W-:Y:S01]  /*0430*/  IMAD.WIDE.U32 R12, R8.reuse, 0x10, R14 ;  /* 0x00000010080c7825 */ /* 0x040fe200078e000e */
[----:B------:R-:W-:Y:S02]  /*0440*/  IADD3 R9, PT, PT, R8, R9, RZ ;  /* 0x0000000908097210 */ /* 0x000fe40007ffe0ff */
[----:B------:R-:W-:Y:S02]  /*0450*/  ISETP.NE.AND P0, PT, R10, RZ, PT ;  /* 0x000000ff0a00720c */ /* 0x000fe40003f05270 */
[----:B--2---:R-:W-:-:S04]  /*0460*/  FMNMX3 R0, R0, R4, R5, !PT ;  /* 0x0000000400007276 */ /* 0x004fc80007800005 */
[----:B------:R-:W-:-:S07]  /*0470*/  FMNMX3 R0, R0, R6, R7, !PT ;  /* 0x0000000600007276 */ /* 0x000fce0007800007 */
[----:B------:R-:W-:Y:S05]  /*0480*/  @P0 BRA `(.L_x_4) ;  /* 0xfffffffc00d80947 */ /* 0x000fea000383ffff */
.L_x_3:
[----:B------:R-:W-:Y:S05]  /*0490*/  BSYNC.RECONVERGENT B1 ;  /* 0x0000000000017941 */ /* 0x000fea0003800200 */
.L_x_2:
[----:B------:R-:W-:Y:S05]  /*04a0*/  @!P1 BRA `(.L_x_1) ;  /* 0x0000000000689947 */ /* 0x000fea0003800000 */
[C-C-:B------:R-:W-:Y:S01]  /*04b0*/  IMAD R25, R8.reuse, 0x2, R9.reuse ;  /* 0x0000000208197824 */ /* 0x140fe200078e0209 */
[----:B------:R-:W-:Y:S01]  /*04c0*/  IADD3 R29, PT, PT, R9, R8, RZ ;  /* 0x00000008091d7210 */ /* 0x000fe20007ffe0ff */
[----:B------:R-:W-:-:S07]  /*04d0*/  IMAD R27, R8, 0x3, R9 ;  /* 0x00000003081b7824 */ /* 0x000fce00078e0209 */
.L_x_5:
[----:B------:R-:W-:-:S04]  /*04e0*/  IMAD.WIDE.U32 R4, R9, 0x10, R2 ;  /* 0x0000001009047825 */ /* 0x000fc800078e0002 */
[--C-:B------:R-:W-:Y:S02]  /*04f0*/  IMAD.WIDE.U32 R12, R29, 0x10, R2.reuse ;  /* 0x000000101d0c7825 */ /* 0x100fe400078e0002 */
[----:B------:R-:W2:Y:S02]  /*0500*/  LDG.E.128 R4, desc[UR10][R4.64] ;  /* 0x0000000a04047981 */ /* 0x000ea4000c1e1d00 */
[--C-:B------:R-:W-:Y:S02]  /*0510*/  IMAD.WIDE.U32 R16, R25, 0x10, R2.reuse ;  /* 0x0000001019107825 */ /* 0x100fe400078e0002 */
[----:B------:R-:W3:Y:S02]  /*0520*/  LDG.E.128 R12, desc[UR10][R12.64] ;  /* 0x0000000a0c0c7981 */ /* 0x000ee4000c1e1d00 */
[----:B------:R-:W-:Y:S02]  /*0530*/  IMAD.WIDE.U32 R20, R27, 0x10, R2 ;  /* 0x000000101b147825 */ /* 0x000fe400078e0002 */
[----:B------:R-:W4:Y:S04]  /*0540*/  LDG.E.128 R16, desc[UR10][R16.64] ;  /* 0x0000000a10107981 */ /* 0x000f28000c1e1d00 */
[----:B------:R-:W5:Y:S01]  /*0550*/  LDG.E.128 R20, desc[UR10][R20.64] ;  /* 0x0000000a14147981 */ /* 0x000f62000c1e1d00 */
[----:B------:R-:W-:-:S02]  /*0560*/  IADD3 R9, PT, PT, R8, R9, R8 ;  /* 0x0000000908097210 */ /* 0x000fc40007ffe008 */
[C---:B------:R-:W-:Y:S02]  /*0570*/  LEA R29, R8.reuse, R29, 0x2 ;  /* 0x0000001d081d7211 */ /* 0x040fe400078e10ff */
[C---:B------:R-:W-:Y:S02]  /*0580*/  IADD3 R9, PT, PT, R8.reuse, R9, R8 ;  /* 0x0000000908097210 */ /* 0x040fe40007ffe008 */
[C---:B------:R-:W-:Y:S02]  /*0590*/  LEA R25, R8.reuse, R25, 0x2 ;  /* 0x0000001908197211 */ /* 0x040fe400078e10ff */
[----:B------:R-:W-:Y:S02]  /*05a0*/  ISETP.GE.AND P0, PT, R9, UR8, PT ;  /* 0x0000000809007c0c */ /* 0x000fe4000bf06270 */
[----:B------:R-:W-:Y:S02]  /*05b0*/  LEA R27, R8, R27, 0x2 ;  /* 0x0000001b081b7211 */ /* 0x000fe400078e10ff */
[----:B--2---:R-:W-:-:S04]  /*05c0*/  FMNMX3 R0, R0, R4, R5, !PT ;  /* 0x0000000400007276 */ /* 0x004fc80007800005 */
[----:B------:R-:W-:-:S04]  /*05d0*/  FMNMX3 R0, R0, R6, R7, !PT ;  /* 0x0000000600007276 */ /* 0x000fc80007800007 */
[----:B---3--:R-:W-:-:S04]  /*05e0*/  FMNMX3 R0, R0, R12, R13, !PT ;  /* 0x0000000c00007276 */ /* 0x008fc8000780000d */
[----:B------:R-:W-:-:S04]  /*05f0*/  FMNMX3 R0, R0, R14, R15, !PT ;  /* 0x0000000e00007276 */ /* 0x000fc8000780000f */
[----:B----4-:R-:W-:-:S04]  /*0600*/  FMNMX3 R0, R0, R16, R17, !PT ;  /* 0x0000001000007276 */ /* 0x010fc80007800011 */
[----:B------:R-:W-:-:S04]  /*0610*/  FMNMX3 R0, R0, R18, R19, !PT ;  /* 0x0000001200007276 */ /* 0x000fc80007800013 */
[----:B-----5:R-:W-:-:S04]  /*0620*/  FMNMX3 R0, R0, R20, R21, !PT ;  /* 0x0000001400007276 */ /* 0x020fc80007800015 */
[----:B------:R-:W-:Y:S01]  /*0630*/  FMNMX3 R0, R0, R22, R23, !PT ;  /* 0x0000001600007276 */ /* 0x000fe20007800017 */
[----:B------:R-:W-:Y:S06]  /*0640*/  @!P0 BRA `(.L_x_5) ;  /* 0xfffffffc00a48947 */ /* 0x000fec000383ffff */
.L_x_1:
[----:B------:R-:W-:Y:S05]  /*0650*/  BSYNC.RECONVERGENT B0 ;  /* 0x0000000000007941 */ /* 0x000fea0003800200 */
.L_x_0:
[----:B------:R-:W-:Y:S01]  /*0660*/  MOV R4, UR8 ;  /* 0x0000000800047c02 */ /* 0x000fe20008000f00 */
[----:B------:R-:W-:Y:S03]  /*0670*/  BSSY.RECONVERGENT B0, `(.L_x_6) ;  /* 0x000000c000007945 */ /* 0x000fe60003800200 */
[----:B------:R-:W-:-:S04]  /*0680*/  LEA R17, R4, R11, 0x2 ;  /* 0x0000000b04117211 */ /* 0x000fc800078e10ff */
[----:B------:R-:W-:-:S13]  /*0690*/  ISETP.GE.AND P0, PT, R17, UR13, PT ;  /* 0x0000000d11007c0c */ /* 0x000fda000bf06270 */
[----:B------:R-:W-:Y:S05]  /*06a0*/  @P0 BRA `(.L_x_7) ;  /* 0x0000000000200947 */ /* 0x000fea0003800000 */
[----:B------:R-:W0:Y:S01]  /*06b0*/  LDC R6, c[0x0][0x360] ;  /* 0x0000d800ff067b82 */ /* 0x000e220000000800 */
[----:B------:R-:W-:-:S07]  /*06c0*/  MOV R7, R17 ;  /* 0x0000001100077202 */ /* 0x000fce0000000f00 */
.L_x_8:
[----:B------:R-:W-:-:S06]  /*06d0*/  IMAD.WIDE R4, R7, 0x4, R2 ;  /* 0x0000000407047825 */ /* 0x000fcc00078e0202 */
[----:B------:R-:W2:Y:S01]  /*06e0*/  LDG.E R5, desc[UR10][R4.64] ;  /* 0x0000000a04057981 */ /* 0x000ea2000c1e1900 */
[----:B0-----:R-:W-:-:S04]  /*06f0*/  IADD3 R7, PT, PT, R6, R7, RZ ;  /* 0x0000000706077210 */ /* 0x001fc80007ffe0ff */
[----:B------:R-:W-:Y:S02]  /*0700*/  ISETP.GE.AND P0, PT, R7, UR13, PT ;  /* 0x0000000d07007c0c */ /* 0x000fe4000bf06270 */
[----:B--2---:R-:W-:-:S11]  /*0710*/  FMNMX R0, R5, R0, !PT ;  /* 0x0000000005007209 */ /* 0x004fd60007800000 */
[----:B------:R-:W-:Y:S05]  /*0720*/  @!P0 BRA `(.L_x_8) ;  /* 0xfffffffc00e88947 */ /* 0x000fea000383ffff */
.L_x_7:
[----:B------:R-:W-:Y:S05]  /*0730*/  BSYNC.RECONVERGENT B0 ;  /* 0x0000000000007941 */ /* 0x000fea0003800200 */
.L_x_6:
[----:B------:R-:W0:Y:S01]  /*0740*/  SHFL.DOWN PT, R5, R0, 0x10, 0x1f ;  /* 0x0a001f0000057f89 */ /* 0x000e2200000e0000 */
[C---:B------:R-:W-:Y:S02]  /*0750*/  LOP3.LUT P0, R10, R11.reuse, 0x1f, RZ, 0xc0, !PT ;  /* 0x0000001f0b0a7812 */ /* 0x040fe4000780c0ff */
[----:B------:R-:W-:Y:S02]  /*0760*/  ISETP.GT.U32.AND P1, PT, R11, 0x1f, PT ;  /* 0x0000001f0b00780c */ /* 0x000fe40003f24070 */
[----:B------:R-:W-:-:S09]  /*0770*/  SHF.R.U32.HI R16, RZ, 0x5, R11 ;  /* 0x00000005ff107819 */ /* 0x000fd2000001160b */
[----:B------:R-:W1:Y:S01]  /*0780*/  @!P0 S2R R13, SR_CgaCtaId ;  /* 0x00000000000d8919 */ /* 0x000e620000008800 */
[----:B0-----:R-:W-:Y:S02]  /*0790*/  FMNMX R5, R5, R0, !PT ;  /* 0x0000000005057209 */ /* 0x001fe40007800000 */
[----:B------:R-:W-:-:S03]  /*07a0*/  @!P0 MOV R0, 0x400 ;  /* 0x0000040000008802 */ /* 0x000fc60000000f00 */
[----:B------:R-:W0:Y:S02]  /*07b0*/  SHFL.DOWN PT, R4, R5, 0x8, 0x1f ;  /* 0x09001f0005047f89 */ /* 0x000e2400000e0000 */
[----:B0-----:R-:W-:Y:S02]  /*07c0*/  FMNMX R4, R5, R4, !PT ;  /* 0x0000000405047209 */ /* 0x001fe40007800000 */
[----:B-1----:R-:W-:-:S03]  /*07d0*/  @!P0 LEA R5, R13, R0, 0x18 ;  /* 0x000000000d058211 */ /* 0x002fc600078ec0ff */
[----:B------:R-:W0:Y:S01]  /*07e0*/  SHFL.DOWN PT, R7, R4, 0x4, 0x1f ;  /* 0x08801f0004077f89 */ /* 0x000e2200000e0000 */
[----:B------:R-:W-:Y:S02]  /*07f0*/  @!P0 LEA R5, R16, R5, 0x2 ;  /* 0x0000000510058211 */ /* 0x000fe400078e10ff */
[----:B0-----:R-:W-:-:S05]  /*0800*/  FMNMX R7, R4, R7, !PT ;  /* 0x0000000704077209 */ /* 0x001fca0007800000 */
[----:B------:R-:W0:Y:S02]  /*0810*/  SHFL.DOWN PT, R6, R7, 0x2, 0x1f ;  /* 0x08401f0007067f89 */ /* 0x000e2400000e0000 */
[----:B0-----:R-:W-:-:S05]  /*0820*/  FMNMX R6, R7, R6, !PT ;  /* 0x0000000607067209 */ /* 0x001fca0007800000 */
[----:B------:R-:W0:Y:S02]  /*0830*/  SHFL.DOWN PT, R9, R6, 0x1, 0x1f ;  /* 0x08201f0006097f89 */ /* 0x000e2400000e0000 */
[----:B0-----:R-:W-:-:S05]  /*0840*/  FMNMX R0, R6, R9, !PT ;  /* 0x0000000906007209 */ /* 0x001fca0007800000 */
[----:B------:R0:W-:Y:S01]  /*0850*/  @!P0 STS [R5], R0 ;  /* 0x0000000005008388 */ /* 0x0001e20000000800 */
[----:B------:R-:W-:Y:S01]  /*0860*/  BAR.SYNC.DEFER_BLOCKING 0x0 ;  /* 0x0000000000007b1d */ /* 0x000fe20000010000 */
[----:B------:R-:W-:-:S05]  /*0870*/  PLOP3.LUT P0, PT, PT, PT, PT, 0x8, 0x80 ;  /* 0x000000000080781c */ /* 0x000fca0003f0e170 */
[----:B------:R-:W-:Y:S08]  /*0880*/  @P1 BRA `(.L_x_9) ;  /* 0x0000000000501947 */ /* 0x000ff00003800000 */
[----:B0-----:R-:W0:Y:S01]  /*0890*/  S2R R5, SR_CgaCtaId ;  /* 0x0000000000057919 */ /* 0x001e220000008800 */
[----:B------:R-:W-:Y:S01]  /*08a0*/  MOV R0, 0x400 ;  /* 0x0000040000007802 */ /* 0x000fe20000000f00 */
[----:B------:R-:W-:-:S03]  /*08b0*/  UMOV UR4, 0xffffffff ;  /* 0xffffffff00047882 */ /* 0x000fc60000000000 */
[----:B0-----:R-:W-:-:S04]  /*08c0*/  LEA R8, R5, R0, 0x18 ;  /* 0x0000000005087211 */ /* 0x001fc800078ec0ff */
[----:B------:R-:W-:-:S06]  /*08d0*/  LEA R0, R10, R8, 0x2 ;  /* 0x000000080a007211 */ /* 0x000fcc00078e10ff */
[----:B------:R-:W0:Y:S01]  /*08e0*/  LDS R0, [R0] ;  /* 0x0000000000007984 */ /* 0x000e220000000800 */
[----:B------:R-:W-:Y:S05]  /*08f0*/  BRA.DIV UR4, `(.L_x_10) ;  /* 0x0000001e04347947 */ /* 0x000fea000b800000 */
[----:B0-----:R-:W0:Y:S02]  /*0900*/  SHFL.DOWN PT, R5, R0, 0x10, 0x1f ;  /* 0x0a001f0000057f89 */ /* 0x001e2400000e0000 */
[----:B0-----:R-:W-:-:S05]  /*0910*/  FMNMX R5, R0, R5, !PT ;  /* 0x0000000500057209 */ /* 0x001fca0007800000 */
[----:B------:R-:W0:Y:S02]  /*0920*/  SHFL.DOWN PT, R4, R5, 0x8, 0x1f ;  /* 0x09001f0005047f89 */ /* 0x000e2400000e0000 */
[----:B0-----:R-:W-:-:S05]  /*0930*/  FMNMX R4, R5, R4, !PT ;  /* 0x0000000405047209 */ /* 0x001fca0007800000 */
[----:B------:R-:W0:Y:S02]  /*0940*/  SHFL.DOWN PT, R7, R4, 0x4, 0x1f ;  /* 0x08801f0004077f89 */ /* 0x000e2400000e0000 */
[----:B0-----:R-:W-:-:S05]  /*0950*/  FMNMX R7, R4, R7, !PT ;  /* 0x0000000704077209 */ /* 0x001fca0007800000 */
[----:B------:R-:W0:Y:S02]  /*0960*/  SHFL.DOWN PT, R6, R7, 0x2, 0x1f ;  /* 0x08401f0007067f89 */ /* 0x000e2400000e0000 */
[----:B0-----:R-:W-:-:S05]  /*0970*/  FMNMX R6, R7, R6, !PT ;  /* 0x0000000607067209 */ /* 0x001fca0007800000 */
[----:B------:R0:W1:Y:S02]  /*0980*/  SHFL.DOWN PT, R9, R6, 0x1, 0x1f ;  /* 0x08201f0006097f89 */ /* 0x00006400000e0000 */
.L_x_35:
[----:B------:R-:W-:Y:S02]  /*0990*/  ISETP.NE.AND P1, PT, R11, RZ, PT ;  /* 0x000000ff0b00720c */ /* 0x000fe40003f25270 */
[----:B-1----:R-:W-:-:S11]  /*09a0*/  FMNMX R9, R6, R9, !PT ;  /* 0x0000000906097209 */ /* 0x002fd60007800000 */
[----:B------:R1:W-:Y:S01]  /*09b0*/  @!P1 STS [R8+0x100], R9 ;  /* 0x0001000908009388 */ /* 0x0003e20000000800 */
[----:B------:R-:W-:-:S13]  /*09c0*/  @!P1 PLOP3.LUT P0, PT, PT, PT, PT, 0x80, 0x8 ;  /* 0x000000000008981c */ /* 0x000fda0003f0f070 */
.L_x_9:
[----:B------:R-:W-:Y:S05]  /*09d0*/  WARPSYNC.ALL ;  /* 0x0000000000007948 */ /* 0x000fea0003800000 */
[C---:B------:R-:W-:Y:S01]  /*09e0*/  ISETP.GE.AND P1, PT, R11.reuse, UR8, PT ;  /* 0x000000080b007c0c */ /* 0x040fe2000bf26270 */
[----:B------:R-:W2:Y:S01]  /*09f0*/  S2R R18, SR_CgaCtaId ;  /* 0x0000000000127919 */ /* 0x000ea20000008800 */
[----:B------:R-:W-:Y:S01]  /*0a00*/  MOV R19, 0x400 ;  /* 0x0000040000137802 */ /* 0x000fe20000000f00 */
[----:B------:R-:W-:Y:S01]  /*0a10*/  BSSY.RECONVERGENT B0, `(.L_x_11) ;  /* 0x00000a5000007945 */ /* 0x000fe20003800200 */
[----:B------:R-:W-:Y:S01]  /*0a20*/  HFMA2 R24, -RZ, RZ, 0, 0 ;  /* 0x00000000ff187431 */ /* 0x000fe200000001ff */
[----:B------:R-:W-:Y:S01]  /*0a30*/  BAR.SYNC.DEFER_BLOCKING 0x0 ;  /* 0x0000000000007b1d */ /* 0x000fe20000010000 */
[----:B-1----:R-:W-:Y:S01]  /*0a40*/  IMAD.WIDE.U32 R8, R11, 0x10, R2 ;  /* 0x000000100b087825 */ /* 0x002fe200078e0002 */
[----:B--2---:R-:W-:-:S05]  /*0a50*/  LEA R20, R18, R19, 0x18 ;  /* 0x0000001312147211 */ /* 0x004fca00078ec0ff */
[----:B0-----:R-:W0:Y:S02]  /*0a60*/  LDS R0, [R20+0x100] ;  /* 0x0001000014007984 */ /* 0x001e240000000800 */
[----:B0-----:R-:W-:Y:S01]  /*0a70*/  R2UR UR4, R0 ;  /* 0x00000000000472ca */ /* 0x001fe200000e0000 */
[----:B------:R-:W-:-:S14]  /*0a80*/  @P1 BRA `(.L_x_12) ;  /* 0x0000000800741947 */ /* 0x000fdc0003800000 */
[----:B------:R-:W0:Y:S01]  /*0a90*/  LDC R22, c[0x0][0x360] ;  /* 0x0000d800ff167b82 */ /* 0x000e220000000800 */
[----:B------:R-:W-:Y:S01]  /*0aa0*/  BSSY.RECONVERGENT B1, `(.L_x_13) ;  /* 0x0000047000017945 */ /* 0x000fe20003800200 */
[----:B------:R-:W-:Y:S02]  /*0ab0*/  MOV R24, RZ ;  /* 0x000000ff00187202 */ /* 0x000fe40000000f00 */
[----:B------:R-:W-:Y:S01]  /*0ac0*/  MOV R21, R11 ;  /* 0x0000000b00157202 */ /* 0x000fe20000000f00 */
[----:B0-----:R-:W0:Y:S01]  /*0ad0*/  I2F.U32.RP R6, R22 ;  /* 0x0000001600067306 */ /* 0x001e220000209000 */
[----:B------:R-:W-:Y:S02]  /*0ae0*/  IADD3 R12, PT, PT, R11, R22, RZ ;  /* 0x000000160b0c7210 */ /* 0x000fe40007ffe0ff */
[----:B------:R-:W-:Y:S02]  /*0af0*/  ISETP.NE.U32.AND P3, PT, R22, RZ, PT ;  /* 0x000000ff1600720c */ /* 0x000fe40003f65070 */
[----:B------:R-:W-:-:S02]  /*0b00*/  ISETP.GE.U32.AND P1, PT, R12, UR8, PT ;  /* 0x000000080c007c0c */ /* 0x000fc4000bf26070 */
[----:B------:R-:W-:Y:S02]  /*0b10*/  VIMNMX.U32 R7, PT, PT, R12, UR8, !PT ;  /* 0x000000080c077c48 */ /* 0x000fe4000ffe0000 */
[----:B------:R-:W-:-:S04]  /*0b20*/  SEL R0, RZ, 0x1, P1 ;  /* 0x00000001ff007807 */ /* 0x000fc80000800000 */
[----:B------:R-:W-:Y:S01]  /*0b30*/  IADD3 R7, PT, PT, R7, -R12, -R0 ;  /* 0x8000000c07077210 */ /* 0x000fe20007ffe800 */
[----:B0-----:R-:W0:Y:S02]  /*0b40*/  MUFU.RCP R6, R6 ;  /* 0x0000000600067308 */ /* 0x001e240000001000 */
[----:B0-----:R-:W-:-:S06]  /*0b50*/  VIADD R4, R6, 0xffffffe ;  /* 0x0ffffffe06047836 */ /* 0x001fcc0000000000 */
[----:B------:R0:W1:Y:S02]  /*0b60*/  F2I.FTZ.U32.TRUNC.NTZ R5, R4 ;  /* 0x0000000400057305 */ /* 0x000064000021f000 */
[----:B0-----:R-:W-:Y:S02]  /*0b70*/  MOV R4, RZ ;  /* 0x000000ff00047202 */ /* 0x001fe40000000f00 */
        /* <DEDUP_REMOVED lines=14> */
[----:B------:R-:W-:Y:S02]  /*0c60*/  ISETP.NE.AND P2, PT, R0, RZ, PT ;  /* 0x000000ff0000720c */ /* 0x000fe40003f45270 */
[----:B------:R-:W-:-:S13]  /*0c70*/  ISETP.NE.U32.AND P1, PT, R4, 0x1, PT ;  /* 0x000000010400780c */ /* 0x000fda0003f25070 */
[----:B------:R-:W-:Y:S05]  /*0c80*/  @!P1 BRA `(.L_x_14) ;  /* 0x0000000000a09947 */ /* 0x000fea0003800000 */
[----:B------:R-:W2:Y:S01]  /*0c90*/  LDG.E.128 R4, desc[UR10][R8.64] ;  /* 0x0000000a08047981 */ /* 0x000ea2000c1e1d00 */
[----:B------:R-:W-:Y:S01]  /*0ca0*/  MOV R0, 0x3bbb989d ;  /* 0x3bbb989d00007802 */ /* 0x000fe20000000f00 */
[----:B------:R-:W-:Y:S02]  /*0cb0*/  IMAD.MOV.U32 R13, RZ, RZ, 0x437c0000 ;  /* 0x437c0000ff0d7424 */ /* 0x000fe400078e00ff */
[----:B--2---:R-:W-:Y:S01]  /*0cc0*/  FADD R23, R4, -UR4 ;  /* 0x8000000404177e21 */ /* 0x004fe20008000000 */
[----:B------:R-:W-:Y:S01]  /*0cd0*/  FADD R15, R5, -UR4 ;  /* 0x80000004050f7e21 */ /* 0x000fe20008000000 */
[----:B------:R-:W-:Y:S01]  /*0ce0*/  FADD R21, R6, -UR4 ;  /* 0x8000000406157e21 */ /* 0x000fe20008000000 */
[----:B------:R-:W-:Y:S01]  /*0cf0*/  FADD R7, R7, -UR4 ;  /* 0x8000000407077e21 */ /* 0x000fe20008000000 */
[-C--:B------:R-:W-:Y:S02]  /*0d00*/  FFMA.SAT R4, R23, R0.reuse, 0.5 ;  /* 0x3f00000017047423 */ /* 0x080fe40000002000 */
[-C--:B------:R-:W-:Y:S01]  /*0d10*/  FFMA.SAT R6, R21, R0.reuse, 0.5 ;  /* 0x3f00000015067423 */ /* 0x080fe20000002000 */
[-C--:B------:R-:W-:Y:S01]  /*0d20*/  FFMA.SAT R26, R7, R0.reuse, 0.5 ;  /* 0x3f000000071a7423 */ /* 0x080fe20000002000 */
[-C--:B------:R-:W-:Y:S01]  /*0d30*/  FFMA.RM R5, R4, R13.reuse, 12582913 ;  /* 0x4b40000104057423 */ /* 0x080fe2000000400d */
[----:B------:R-:W-:Y:S01]  /*0d40*/  FFMA.SAT R4, R15, R0, 0.5 ;  /* 0x3f0000000f047423 */ /* 0x000fe20000002000 */
[----:B------:R-:W-:-:S02]  /*0d50*/  FFMA.RM R6, R6, R13, 12582913 ;  /* 0x4b40000106067423 */ /* 0x000fc4000000400d */
[----:B------:R-:W-:Y:S01]  /*0d60*/  FADD R14, R5, -12583039 ;  /* 0xcb40007f050e7421 */ /* 0x000fe20000000000 */
[-C--:B------:R-:W-:Y:S01]  /*0d70*/  FFMA.RM R4, R4, R13.reuse, 12582913 ;  /* 0x4b40000104047423 */ /* 0x080fe2000000400d */
[----:B------:R-:W-:Y:S01]  /*0d80*/  FADD R0, R6, -12583039 ;  /* 0xcb40007f06007421 */ /* 0x000fe20000000000 */
[----:B------:R-:W-:Y:S01]  /*0d90*/  FFMA.RM R13, R26, R13, 12582913 ;  /* 0x4b4000011a0d7423 */ /* 0x000fe2000000400d */
[----:B------:R-:W-:Y:S01]  /*0da0*/  FFMA R14, R23, 1.4426950216293334961, -R14 ;  /* 0x3fb8aa3b170e7823 */ /* 0x000fe2000000080e */
[C---:B------:R-:W-:Y:S01]  /*0db0*/  FADD R24, R4.reuse, -12583039 ;  /* 0xcb40007f04187421 */ /* 0x040fe20000000000 */
[----:B------:R-:W-:Y:S01]  /*0dc0*/  FFMA R0, R21, 1.4426950216293334961, -R0 ;  /* 0x3fb8aa3b15007823 */ /* 0x000fe20000000800 */
[----:B------:R-:W-:Y:S01]  /*0dd0*/  SHF.L.U32 R4, R4, 0x17, RZ ;  /* 0x0000001704047819 */ /* 0x000fe200000006ff */
[----:B------:R-:W-:Y:S01]  /*0de0*/  FFMA R23, R23, 1.925963033500011079e-08, R14 ;  /* 0x32a5706017177823 */ /* 0x000fe2000000000e */
[----:B------:R-:W-:-:S04]  /*0df0*/  FFMA R24, R15, 1.4426950216293334961, -R24 ;  /* 0x3fb8aa3b0f187823 */ /* 0x000fc80000000818 */
[----:B------:R-:W-:Y:S01]  /*0e00*/  FFMA R14, R15, 1.925963033500011079e-08, R24 ;  /* 0x32a570600f0e7823 */ /* 0x000fe20000000018 */
[----:B------:R-:W-:Y:S01]  /*0e10*/  FADD R24, R13, -12583039 ;  /* 0xcb40007f0d187421 */ /* 0x000fe20000000000 */
[----:B------:R-:W0:Y:S01]  /*0e20*/  MUFU.EX2 R23, R23 ;  /* 0x0000001700177308 */ /* 0x000e220000000800 */
[----:B------:R-:W-:Y:S01]  /*0e30*/  FFMA R15, R21, 1.925963033500011079e-08, R0 ;  /* 0x32a57060150f7823 */ /* 0x000fe20000000000 */
[----:B------:R-:W-:Y:S01]  /*0e40*/  SHF.L.U32 R0, R5, 0x17, RZ ;  /* 0x0000001705007819 */ /* 0x000fe200000006ff */
[----:B------:R-:W-:Y:S01]  /*0e50*/  FFMA R24, R7, 1.4426950216293334961, -R24 ;  /* 0x3fb8aa3b07187823 */ /* 0x000fe20000000818 */
[----:B------:R-:W-:Y:S02]  /*0e60*/  SHF.L.U32 R5, R6, 0x17, RZ ;  /* 0x0000001706057819 */ /* 0x000fe400000006ff */
[----:B------:R-:W-:Y:S01]  /*0e70*/  SHF.L.U32 R13, R13, 0x17, RZ ;  /* 0x000000170d0d7819 */ /* 0x000fe200000006ff */
[----:B------:R-:W-:Y:S01]  /*0e80*/  FFMA R7, R7, 1.925963033500011079e-08, R24 ;  /* 0x32a5706007077823 */ /* 0x000fe20000000018 */
[----:B------:R-:W1:Y:S01]  /*0e90*/  MUFU.EX2 R14, R14 ;  /* 0x0000000e000e7308 */ /* 0x000e620000000800 */
[----:B------:R-:W-:-:S07]  /*0ea0*/  MOV R21, R12 ;  /* 0x0000000c00157202 */ /* 0x000fce0000000f00 */
[----:B------:R-:W2:Y:S01]  /*0eb0*/  MUFU.EX2 R15, R15 ;  /* 0x0000000f000f7308 */ /* 0x000ea20000000800 */
[----:B0-----:R-:W-:-:S07]  /*0ec0*/  FFMA R23, R0, R23, RZ ;  /* 0x0000001700177223 */ /* 0x001fce00000000ff */
[----:B------:R-:W0:Y:S01]  /*0ed0*/  MUFU.EX2 R7, R7 ;  /* 0x0000000700077308 */ /* 0x000e220000000800 */
[----:B-1----:R-:W-:-:S04]  /*0ee0*/  FFMA R4, R4, R14, R23 ;  /* 0x0000000e04047223 */ /* 0x002fc80000000017 */
[----:B--2---:R-:W-:-:S04]  /*0ef0*/  FFMA R4, R5, R15, R4 ;  /* 0x0000000f05047223 */ /* 0x004fc80000000004 */
[----:B0-----:R-:W-:-:S07]  /*0f00*/  FFMA R24, R13, R7, R4 ;  /* 0x000000070d187223 */ /* 0x001fce0000000004 */
.L_x_14:
[----:B------:R-:W-:Y:S05]  /*0f10*/  BSYNC.RECONVERGENT B1 ;  /* 0x0000000000017941 */ /* 0x000fea0003800200 */
.L_x_13:
[----:B------:R-:W-:Y:S05]  /*0f20*/  @!P2 BRA `(.L_x_12) ;  /* 0x00000004004ca947 */ /* 0x000fea0003800000 */
[----:B------:R-:W-:-:S07]  /*0f30*/  IADD3 R23, PT, PT, R21, R22, RZ ;  /* 0x0000001615177210 */ /* 0x000fce0007ffe0ff */
.L_x_15:
[----:B------:R-:W-:-:S06]  /*0f40*/  IMAD.WIDE.U32 R6, R21, 0x10, R2 ;  /* 0x0000001015067825 */ /* 0x000fcc00078e0002 */
[----:B------:R-:W2:Y:S01]  /*0f50*/  LDG.E.128 R4, desc[UR10][R6.64] ;  /* 0x0000000a06047981 */ /* 0x000ea2000c1e1d00 */
[----:B------:R-:W-:-:S06]  /*0f60*/  IMAD.WIDE.U32 R12, R23, 0x10, R2 ;  /* 0x00000010170c7825 */ /* 0x000fcc00078e0002 */
[----:B------:R-:W3:Y:S01]  /*0f70*/  LDG.E.128 R12, desc[UR10][R12.64] ;  /* 0x0000000a0c0c7981 */ /* 0x000ee2000c1e1d00 */
[----:B------:R-:W-:Y:S01]  /*0f80*/  HFMA2 R0, -RZ, RZ, 0.96630859375, -0.0022525787353515625 ;  /* 0x3bbb989dff007431 */ /* 0x000fe200000001ff */
[C---:B------:R-:W-:Y:S02]  /*0f90*/  IADD3 R21, PT, PT, R22.reuse, R21, R22 ;  /* 0x0000001516157210 */ /* 0x040fe40007ffe016 */
[----:B------:R-:W-:Y:S02]  /*0fa0*/  LEA R23, R22, R23, 0x1 ;  /* 0x0000001716177211 */ /* 0x000fe400078e08ff */
[----:B------:R-:W-:Y:S01]  /*0fb0*/  ISETP.GE.AND P1, PT, R21, UR8, PT ;  /* 0x0000000815007c0c */ /* 0x000fe2000bf26270 */
[----:B--2---:R-:W-:Y:S01]  /*0fc0*/  FADD R27, R4, -UR4 ;  /* 0x80000004041b7e21 */ /* 0x004fe20008000000 */
[----:B------:R-:W-:Y:S01]  /*0fd0*/  MOV R4, 0x437c0000 ;  /* 0x437c000000047802 */ /* 0x000fe20000000f00 */
[----:B------:R-:W-:Y:S02]  /*0fe0*/  FADD R29, R5, -UR4 ;  /* 0x80000004051d7e21 */ /* 0x000fe40008000000 */
[----:B------:R-:W-:-:S02]  /*0ff0*/  FFMA.SAT R25, R27, R0, 0.5 ;  /* 0x3f0000001b197423 */ /* 0x000fc40000002000 */
[----:B------:R-:W-:Y:S01]  /*1000*/  FFMA.SAT R5, R29, R0, 0.5 ;  /* 0x3f0000001d057423 */ /* 0x000fe20000002000 */
[----:B---3--:R-:W-:Y:S01]  /*1010*/  FADD R15, R15, -UR4 ;  /* 0x800000040f0f7e21 */ /* 0x008fe20008000000 */
[-C--:B------:R-:W-:Y:S02]  /*1020*/  FFMA.RM R25, R25, R4.reuse, 12582913 ;  /* 0x4b40000119197423 */ /* 0x080fe40000004004 */
[----:B------:R-:W-:Y:S02]  /*1030*/  FFMA.RM R5, R5, R4, 12582913 ;  /* 0x4b40000105057423 */ /* 0x000fe40000004004 */
[C---:B------:R-:W-:Y:S01]  /*1040*/  FADD R26, R25.reuse, -12583039 ;  /* 0xcb40007f191a7421 */ /* 0x040fe20000000000 */
[----:B------:R-:W-:-:S03]  /*1050*/  SHF.L.U32 R25, R25, 0x17, RZ ;  /* 0x0000001719197819 */ /* 0x000fc600000006ff */
[----:B------:R-:W-:-:S04]  /*1060*/  FFMA R26, R27, 1.4426950216293334961, -R26 ;  /* 0x3fb8aa3b1b1a7823 */ /* 0x000fc8000000081a */
[----:B------:R-:W-:Y:S01]  /*1070*/  FFMA R27, R27, 1.925963033500011079e-08, R26 ;  /* 0x32a570601b1b7823 */ /* 0x000fe2000000001a */
[C---:B------:R-:W-:Y:S01]  /*1080*/  FADD R26, R5.reuse, -12583039 ;  /* 0xcb40007f051a7421 */ /* 0x040fe20000000000 */
[----:B------:R-:W-:-:S03]  /*1090*/  SHF.L.U32 R5, R5, 0x17, RZ ;  /* 0x0000001705057819 */ /* 0x000fc600000006ff */
[C---:B------:R-:W-:Y:S01]  /*10a0*/  FFMA R26, R29.reuse, 1.4426950216293334961, -R26 ;  /* 0x3fb8aa3b1d1a7823 */ /* 0x040fe2000000081a */
[----:B------:R-:W0:Y:S03]  /*10b0*/  MUFU.EX2 R27, R27 ;  /* 0x0000001b001b7308 */ /* 0x000e260000000800 */
[----:B------:R-:W-:-:S06]  /*10c0*/  FFMA R26, R29, 1.925963033500011079e-08, R26 ;  /* 0x32a570601d1a7823 */ /* 0x000fcc000000001a */
[----:B------:R-:W1:Y:S01]  /*10d0*/  MUFU.EX2 R26, R26 ;  /* 0x0000001a001a7308 */ /* 0x000e620000000800 */
[----:B0-----:R-:W-:Y:S01]  /*10e0*/  FFMA R24, R25, R27, R24 ;  /* 0x0000001b19187223 */ /* 0x001fe20000000018 */
[----:B------:R-:W-:Y:S01]  /*10f0*/  FADD R25, R6, -UR4 ;  /* 0x8000000406197e21 */ /* 0x000fe20008000000 */
[----:B------:R-:W-:-:S03]  /*1100*/  FADD R27, R7, -UR4 ;  /* 0x80000004071b7e21 */ /* 0x000fc60008000000 */
[----:B------:R-:W-:-:S04]  /*1110*/  FFMA.SAT R29, R25, R0, 0.5 ;  /* 0x3f000000191d7423 */ /* 0x000fc80000002000 */
[----:B------:R-:W-:Y:S01]  /*1120*/  FFMA.RM R6, R29, R4, 12582913 ;  /* 0x4b4000011d067423 */ /* 0x000fe20000004004 */
[----:B-1----:R-:W-:Y:S01]  /*1130*/  FFMA R24, R5, R26, R24 ;  /* 0x0000001a05187223 */ /* 0x002fe20000000018 */
[----:B------:R-:W-:Y:S01]  /*1140*/  FFMA.SAT R5, R27, R0, 0.5 ;  /* 0x3f0000001b057423 */ /* 0x000fe20000002000 */
[----:B------:R-:W-:Y:S01]  /*1150*/  FADD R29, R12, -UR4 ;  /* 0x800000040c1d7e21 */ /* 0x000fe20008000000 */
[C---:B------:R-:W-:Y:S01]  /*1160*/  FADD R28, R6.reuse, -12583039 ;  /* 0xcb40007f061c7421 */ /* 0x040fe20000000000 */
[----:B------:R-:W-:Y:S01]  /*1170*/  SHF.L.U32 R7, R6, 0x17, RZ ;  /* 0x0000001706077819 */ /* 0x000fe200000006ff */
[----:B------:R-:W-:Y:S02]  /*1180*/  FFMA.RM R5, R5, R4, 12582913 ;  /* 0x4b40000105057423 */ /* 0x000fe40000004004 */
[----:B------:R-:W-:Y:S02]  /*1190*/  FFMA R28, R25, 1.4426950216293334961, -R28 ;  /* 0x3fb8aa3b191c7823 */ /* 0x000fe4000000081c */
[C---:B------:R-:W-:Y:S01]  /*11a0*/  FADD R12, R5.reuse, -12583039 ;  /* 0xcb40007f050c7421 */ /* 0x040fe20000000000 */
[----:B------:R-:W-:-:S02]  /*11b0*/  IMAD.SHL.U32 R5, R5, 0x800000, RZ ;  /* 0x0080000005057824 */ /* 0x000fc400078e00ff */
[----:B------:R-:W-:Y:S01]  /*11c0*/  FFMA R25, R25, 1.925963033500011079e-08, R28 ;  /* 0x32a5706019197823 */ /* 0x000fe2000000001c */
[----:B------:R-:W-:-:S05]  /*11d0*/  FFMA R12, R27, 1.4426950216293334961, -R12 ;  /* 0x3fb8aa3b1b0c7823 */ /* 0x000fca000000080c */
[----:B------:R-:W0:Y:S01]  /*11e0*/  MUFU.EX2 R25, R25 ;  /* 0x0000001900197308 */ /* 0x000e220000000800 */
[----:B------:R-:W-:-:S07]  /*11f0*/  FFMA R27, R27, 1.925963033500011079e-08, R12 ;  /* 0x32a570601b1b7823 */ /* 0x000fce000000000c */
[----:B------:R-:W1:Y:S01]  /*1200*/  MUFU.EX2 R27, R27 ;  /* 0x0000001b001b7308 */ /* 0x000e620000000800 */
[----:B0-----:R-:W-:Y:S01]  /*1210*/  FFMA R6, R7, R25, R24 ;  /* 0x0000001907067223 */ /* 0x001fe20000000018 */
[----:B------:R-:W-:Y:S01]  /*1220*/  FFMA.SAT R7, R29, R0, 0.5 ;  /* 0x3f0000001d077423 */ /* 0x000fe20000002000 */
[----:B------:R-:W-:-:S03]  /*1230*/  FADD R25, R13, -UR4 ;  /* 0x800000040d197e21 */ /* 0x000fc60008000000 */
[----:B------:R-:W-:Y:S01]  /*1240*/  FFMA.RM R7, R7, R4, 12582913 ;  /* 0x4b40000107077423 */ /* 0x000fe20000004004 */
[----:B------:R-:W-:Y:S01]  /*1250*/  FFMA.SAT R13, R25, R0, 0.5 ;  /* 0x3f000000190d7423 */ /* 0x000fe20000002000 */
[----:B-1----:R-:W-:Y:S02]  /*1260*/  FFMA R6, R5, R27, R6 ;  /* 0x0000001b05067223 */ /* 0x002fe40000000006 */
[C---:B------:R-:W-:Y:S01]  /*1270*/  FADD R12, R7.reuse, -12583039 ;  /* 0xcb40007f070c7421 */ /* 0x040fe20000000000 */
[----:B------:R-:W-:-:S03]  /*1280*/  SHF.L.U32 R7, R7, 0x17, RZ ;  /* 0x0000001707077819 */ /* 0x000fc600000006ff */
[----:B------:R-:W-:Y:S01]  /*1290*/  FFMA R24, R29, 1.4426950216293334961, -R12 ;  /* 0x3fb8aa3b1d187823 */ /* 0x000fe2000000080c */
[----:B------:R-:W-:-:S03]  /*12a0*/  FFMA.RM R12, R13, R4, 12582913 ;  /* 0x4b4000010d0c7423 */ /* 0x000fc60000004004 */
[----:B------:R-:W-:Y:S01]  /*12b0*/  FFMA R13, R29, 1.925963033500011079e-08, R24 ;  /* 0x32a570601d0d7823 */ /* 0x000fe20000000018 */
[C---:B------:R-:W-:Y:S01]  /*12c0*/  FADD R24, R12.reuse, -12583039 ;  /* 0xcb40007f0c187421 */ /* 0x040fe20000000000 */
[----:B------:R-:W-:-:S03]  /*12d0*/  SHF.L.U32 R12, R12, 0x17, RZ ;  /* 0x000000170c0c7819 */ /* 0x000fc600000006ff */
[C---:B------:R-:W-:Y:S01]  /*12e0*/  FFMA R24, R25.reuse, 1.4426950216293334961, -R24 ;  /* 0x3fb8aa3b19187823 */ /* 0x040fe20000000818 */
[----:B------:R-:W0:Y:S03]  /*12f0*/  MUFU.EX2 R13, R13 ;  /* 0x0000000d000d7308 */ /* 0x000e260000000800 */
[----:B------:R-:W-:Y:S01]  /*1300*/  FFMA R24, R25, 1.925963033500011079e-08, R24 ;  /* 0x32a5706019187823 */ /* 0x000fe20000000018 */
[----:B------:R-:W-:Y:S01]  /*1310*/  FADD R25, R14, -UR4 ;  /* 0x800000040e197e21 */ /* 0x000fe20008000000 */
[----:B------:R-:W-:-:S03]  /*1320*/  FFMA.SAT R14, R15, R0, 0.5 ;  /* 0x3f0000000f0e7423 */ /* 0x000fc60000002000 */
[----:B------:R-:W-:Y:S01]  /*1330*/  FFMA.SAT R29, R25, R0, 0.5 ;  /* 0x3f000000191d7423 */ /* 0x000fe20000002000 */
[----:B------:R-:W1:Y:S03]  /*1340*/  MUFU.EX2 R24, R24 ;  /* 0x0000001800187308 */ /* 0x000e660000000800 */
[-C--:B------:R-:W-:Y:S01]  /*1350*/  FFMA.RM R0, R29, R4.reuse, 12582913 ;  /* 0x4b4000011d007423 */ /* 0x080fe20000004004 */
[----:B------:R-:W-:-:S03]  /*1360*/  FFMA.RM R4, R14, R4, 12582913 ;  /* 0x4b4000010e047423 */ /* 0x000fc60000004004 */
[----:B------:R-:W-:Y:S01]  /*1370*/  FADD R14, R0, -12583039 ;  /* 0xcb40007f000e7421 */ /* 0x000fe20000000000 */
[----:B------:R-:W-:Y:S01]  /*1380*/  FADD R26, R4, -12583039 ;  /* 0xcb40007f041a7421 */ /* 0x000fe20000000000 */
[----:B0-----:R-:W-:Y:S01]  /*1390*/  FFMA R7, R7, R13, R6 ;  /* 0x0000000d07077223 */ /* 0x001fe20000000006 */
[----:B------:R-:W-:Y:S01]  /*13a0*/  SHF.L.U32 R0, R0, 0x17, RZ ;  /* 0x0000001700007819 */ /* 0x000fe200000006ff */
[----:B------:R-:W-:Y:S01]  /*13b0*/  FFMA R14, R25, 1.4426950216293334961, -R14 ;  /* 0x3fb8aa3b190e7823 */ /* 0x000fe2000000080e */
[----:B------:R-:W-:Y:S01]  /*13c0*/  FFMA R26, R15, 1.4426950216293334961, -R26 ;  /* 0x3fb8aa3b0f1a7823 */ /* 0x000fe2000000081a */
[----:B------:R-:W-:Y:S02]  /*13d0*/  SHF.L.U32 R5, R4, 0x17, RZ ;  /* 0x0000001704057819 */ /* 0x000fe400000006ff */
[----:B------:R-:W-:Y:S01]  /*13e0*/  FFMA R14, R25, 1.925963033500011079e-08, R14 ;  /* 0x32a57060190e7823 */ /* 0x000fe2000000000e */
[----:B------:R-:W-:Y:S01]  /*13f0*/  FFMA R26, R15, 1.925963033500011079e-08, R26 ;  /* 0x32a570600f1a7823 */ /* 0x000fe2000000001a */
[----:B-1----:R-:W-:-:S04]  /*1400*/  FFMA R7, R12, R24, R7 ;  /* 0x000000180c077223 */ /* 0x002fc80000000007 */
[----:B------:R-:W0:Y:S08]  /*1410*/  MUFU.EX2 R14, R14 ;  /* 0x0000000e000e7308 */ /* 0x000e300000000800 */
[----:B------:R-:W1:Y:S01]  /*1420*/  MUFU.EX2 R26, R26 ;  /* 0x0000001a001a7308 */ /* 0x000e620000000800 */
[----:B0-----:R-:W-:-:S04]  /*1430*/  FFMA R0, R0, R14, R7 ;  /* 0x0000000e00007223 */ /* 0x001fc80000000007 */
[----:B-1----:R-:W-:Y:S01]  /*1440*/  FFMA R24, R5, R26, R0 ;  /* 0x0000001a05187223 */ /* 0x002fe20000000000 */
[----:B------:R-:W-:Y:S06]  /*1450*/  @!P1 BRA `(.L_x_15) ;  /* 0xfffffff800b89947 */ /* 0x000fec000383ffff */
.L_x_12:
[----:B------:R-:W-:Y:S05]  /*1460*/  BSYNC.RECONVERGENT B0 ;  /* 0x0000000000007941 */ /* 0x000fea0003800200 */
.L_x_11:
[----:B------:R-:W-:Y:S01]  /*1470*/  ISETP.GE.AND P1, PT, R17, UR13, PT ;  /* 0x0000000d11007c0c */ /* 0x000fe2000bf26270 */
[----:B------:R-:W-:-:S12]  /*1480*/  BSSY.RECONVERGENT B0, `(.L_x_16) ;  /* 0x0000014000007945 */ /* 0x000fd80003800200 */
[----:B------:R-:W-:Y:S05]  /*1490*/  @P1 BRA `(.L_x_17) ;  /* 0x0000000000481947 */ /* 0x000fea0003800000 */
[----:B------:R-:W0:Y:S01]  /*14a0*/  LDC R12, c[0x0][0x360] ;  /* 0x0000d800ff0c7b82 */ /* 0x000e220000000800 */
[----:B------:R-:W-:-:S07]  /*14b0*/  MOV R7, R17 ;  /* 0x0000001100077202 */ /* 0x000fce0000000f00 */
.L_x_18:
[----:B------:R-:W-:-:S06]  /*14c0*/  IMAD.WIDE R4, R7, 0x4, R2 ;  /* 0x0000000407047825 */ /* 0x000fcc00078e0202 */
[----:B------:R-:W2:Y:S01]  /*14d0*/  LDG.E R4, desc[UR10][R4.64] ;  /* 0x0000000a04047981 */ /* 0x000ea2000c1e1900 */
[----:B------:R-:W-:Y:S01]  /*14e0*/  HFMA2 R13, -RZ, RZ, 0.96630859375, -0.0022525787353515625 ;  /* 0x3bbb989dff0d7431 */ /* 0x000fe200000001ff */
[----:B------:R-:W-:Y:S02]  /*14f0*/  MOV R15, 0x437c0000 ;  /* 0x437c0000000f7802 */ /* 0x000fe40000000f00 */
[----:B0-----:R-:W-:-:S04]  /*1500*/  IADD3 R7, PT, PT, R12, R7, RZ ;  /* 0x000000070c077210 */ /* 0x001fc80007ffe0ff */
[----:B------:R-:W-:Y:S01]  /*1510*/  ISETP.GE.AND P1, PT, R7, UR13, PT ;  /* 0x0000000d07007c0c */ /* 0x000fe2000bf26270 */
[----:B--2---:R-:W-:-:S04]  /*1520*/  FADD R0, R4, -UR4 ;  /* 0x8000000404007e21 */ /* 0x004fc80008000000 */
[----:B------:R-:W-:-:S04]  /*1530*/  FFMA.SAT R6, R0, R13, 0.5 ;  /* 0x3f00000000067423 */ /* 0x000fc8000000200d */
[----:B------:R-:W-:-:S04]  /*1540*/  FFMA.RM R6, R6, R15, 12582913 ;  /* 0x4b40000106067423 */ /* 0x000fc8000000400f */
[C---:B------:R-:W-:Y:S01]  /*1550*/  FADD R13, R6.reuse, -12583039 ;  /* 0xcb40007f060d7421 */ /* 0x040fe20000000000 */
[----:B------:R-:W-:-:S03]  /*1560*/  SHF.L.U32 R5, R6, 0x17, RZ ;  /* 0x0000001706057819 */ /* 0x000fc600000006ff */
[----:B------:R-:W-:-:S04]  /*1570*/  FFMA R13, R0, 1.4426950216293334961, -R13 ;  /* 0x3fb8aa3b000d7823 */ /* 0x000fc8000000080d */
[----:B------:R-:W-:-:S06]  /*1580*/  FFMA R13, R0, 1.925963033500011079e-08, R13 ;  /* 0x32a57060000d7823 */ /* 0x000fcc000000000d */
[----:B------:R-:W0:Y:S02]  /*1590*/  MUFU.EX2 R13, R13 ;  /* 0x0000000d000d7308 */ /* 0x000e240000000800 */
[----:B0-----:R-:W-:Y:S01]  /*15a0*/  FFMA R24, R5, R13, R24 ;  /* 0x0000000d05187223 */ /* 0x001fe20000000018 */
[----:B------:R-:W-:Y:S06]  /*15b0*/  @!P1 BRA `(.L_x_18) ;  /* 0xfffffffc00c09947 */ /* 0x000fec000383ffff */
.L_x_17:
[----:B------:R-:W-:Y:S05]  /*15c0*/  BSYNC.RECONVERGENT B0 ;  /* 0x0000000000007941 */ /* 0x000fea0003800200 */
.L_x_16:
[----:B------:R-:W0:Y:S01]  /*15d0*/  SHFL.DOWN PT, R5, R24, 0x10, 0x1f ;  /* 0x0a001f0018057f89 */ /* 0x000e2200000e0000 */
[----:B------:R-:W-:Y:S01]  /*15e0*/  ISETP.NE.AND P1, PT, R10, RZ, PT ;  /* 0x000000ff0a00720c */ /* 0x000fe20003f25270 */
[----:B------:R-:W-:-:S12]  /*15f0*/  BSSY B0, `(.L_x_19) ;  /* 0x0000021000007945 */ /* 0x000fd80003800000 */
[----:B------:R-:W-:-:S04]  /*1600*/  @!P1 IADD3 R15, PT, PT, R19, 0x80, RZ ;  /* 0x00000080130f9810 */ /* 0x000fc80007ffe0ff */
[----:B------:R-:W-:-:S05]  /*1610*/  @!P1 LEA R15, R18, R15, 0x18 ;  /* 0x0000000f120f9211 */ /* 0x000fca00078ec0ff */
[----:B------:R-:W-:Y:S02]  /*1620*/  @!P1 IMAD R16, R16, 0x4, R15 ;  /* 0x0000000410109824 */ /* 0x000fe400078e020f */
[----:B0-----:R-:W-:-:S05]  /*1630*/  FADD R5, R5, R24 ;  /* 0x0000001805057221 */ /* 0x001fca0000000000 */
[----:B------:R-:W0:Y:S02]  /*1640*/  SHFL.DOWN PT, R0, R5, 0x8, 0x1f ;  /* 0x09001f0005007f89 */ /* 0x000e2400000e0000 */
[----:B0-----:R-:W-:-:S05]  /*1650*/  FADD R0, R5, R0 ;  /* 0x0000000005007221 */ /* 0x001fca0000000000 */
[----:B------:R-:W0:Y:S02]  /*1660*/  SHFL.DOWN PT, R7, R0, 0x4, 0x1f ;  /* 0x08801f0000077f89 */ /* 0x000e2400000e0000 */
[----:B0-----:R-:W-:-:S05]  /*1670*/  FADD R7, R0, R7 ;  /* 0x0000000700077221 */ /* 0x001fca0000000000 */
[----:B------:R-:W0:Y:S02]  /*1680*/  SHFL.DOWN PT, R4, R7, 0x2, 0x1f ;  /* 0x08401f0007047f89 */ /* 0x000e2400000e0000 */
[----:B0-----:R-:W-:-:S05]  /*1690*/  FADD R4, R7, R4 ;  /* 0x0000000407047221 */ /* 0x001fca0000000000 */
[----:B------:R-:W0:Y:S02]  /*16a0*/  SHFL.DOWN PT, R13, R4, 0x1, 0x1f ;  /* 0x08201f00040d7f89 */ /* 0x000e2400000e0000 */
[----:B0-----:R-:W-:-:S05]  /*16b0*/  FADD R13, R4, R13 ;  /* 0x0000000d040d7221 */ /* 0x001fca0000000000 */
[----:B------:R0:W-:Y:S01]  /*16c0*/  @!P1 STS [R16], R13 ;  /* 0x0000000d10009388 */ /* 0x0001e20000000800 */
[----:B------:R-:W-:Y:S01]  /*16d0*/  BAR.SYNC.DEFER_BLOCKING 0x0 ;  /* 0x0000000000007b1d */ /* 0x000fe20000010000 */
[----:B------:R-:W-:-:S13]  /*16e0*/  ISETP.GT.U32.AND P1, PT, R11, 0x1f, PT ;  /* 0x0000001f0b00780c */ /* 0x000fda0003f24070 */
[----:B0-----:R-:W-:Y:S05]  /*16f0*/  @P1 BRA `(.L_x_20) ;  /* 0x0000000000401947 */ /* 0x001fea0003800000 */
[----:B------:R-:W-:Y:S01]  /*1700*/  IADD3 R19, PT, PT, R19, 0x80, RZ ;  /* 0x0000008013137810 */ /* 0x000fe20007ffe0ff */
[----:B------:R-:W-:-:S03]  /*1710*/  UMOV UR5, 0xffffffff ;  /* 0xffffffff00057882 */ /* 0x000fc60000000000 */
[----:B------:R-:W-:-:S04]  /*1720*/  LEA R19, R18, R19, 0x18 ;  /* 0x0000001312137211 */ /* 0x000fc800078ec0ff */
[----:B------:R-:W-:-:S06]  /*1730*/  LEA R10, R10, R19, 0x2 ;  /* 0x000000130a0a7211 */ /* 0x000fcc00078e10ff */
[----:B------:R-:W0:Y:S01]  /*1740*/  LDS R10, [R10] ;  /* 0x000000000a0a7984 */ /* 0x000e220000000800 */
[----:B------:R-:W-:Y:S05]  /*1750*/  BRA.DIV UR5, `(.L_x_21) ;  /* 0x0000001205307947 */ /* 0x000fea000b800000 */
[----:B0-----:R-:W0:Y:S02]  /*1760*/  SHFL.DOWN PT, R5, R10, 0x10, 0x1f ;  /* 0x0a001f000a057f89 */ /* 0x001e2400000e0000 */
[----:B0-----:R-:W-:-:S05]  /*1770*/  FADD R5, R10, R5 ;  /* 0x000000050a057221 */ /* 0x001fca0000000000 */
[----:B------:R-:W0:Y:S02]  /*1780*/  SHFL.DOWN PT, R0, R5, 0x8, 0x1f ;  /* 0x09001f0005007f89 */ /* 0x000e2400000e0000 */
[----:B0-----:R-:W-:-:S05]  /*1790*/  FADD R0, R5, R0 ;  /* 0x0000000005007221 */ /* 0x001fca0000000000 */
[----:B------:R-:W0:Y:S02]  /*17a0*/  SHFL.DOWN PT, R7, R0, 0x4, 0x1f ;  /* 0x08801f0000077f89 */ /* 0x000e2400000e0000 */
[----:B0-----:R-:W-:-:S05]  /*17b0*/  FADD R7, R0, R7 ;  /* 0x0000000700077221 */ /* 0x001fca0000000000 */
[----:B------:R-:W0:Y:S02]  /*17c0*/  SHFL.DOWN PT, R4, R7, 0x2, 0x1f ;  /* 0x08401f0007047f89 */ /* 0x000e2400000e0000 */
[----:B0-----:R-:W-:-:S05]  /*17d0*/  FADD R4, R7, R4 ;  /* 0x0000000407047221 */ /* 0x001fca0000000000 */
[----:B------:R0:W1:Y:S02]  /*17e0*/  SHFL.DOWN PT, R13, R4, 0x1, 0x1f ;  /* 0x08201f00040d7f89 */ /* 0x00006400000e0000 */
.L_x_41:
[----:B-1----:R-:W-:-:S07]  /*17f0*/  FADD R13, R4, R13 ;  /* 0x0000000d040d7221 */ /* 0x002fce0000000000 */
.L_x_20:
[----:B------:R-:W-:Y:S05]  /*1800*/  BSYNC B0 ;  /* 0x0000000000007941 */ /* 0x000fea0003800000 */
.L_x_19:
[----:B------:R-:W-:Y:S01]  /*1810*/  @P0 STS [R20+0x104], R13 ;  /* 0x0001040d14000388 */ /* 0x000fe20000000800 */
[----:B------:R-:W-:Y:S05]  /*1820*/  WARPSYNC.ALL ;  /* 0x0000000000007948 */ /* 0x000fea0003800000 */
[----:B------:R-:W-:Y:S01]  /*1830*/  ISETP.GE.AND P3, PT, R11, UR8, PT ;  /* 0x000000080b007c0c */ /* 0x000fe2000bf66270 */
[----:B------:R-:W-:Y:S06]  /*1840*/  BAR.SYNC.DEFER_BLOCKING 0x0 ;  /* 0x0000000000007b1d */ /* 0x000fec0000010000 */
[----:B------:R-:W0:Y:S02]  /*1850*/  LDS R0, [R20+0x104] ;  /* 0x0001040014007984 */ /* 0x000e240000000800 */
[----:B0-----:R-:W-:-:S04]  /*1860*/  IADD3 R4, PT, PT, R0, 0x1800000, RZ ;  /* 0x0180000000047810 */ /* 0x001fc80007ffe0ff */
[----:B------:R-:W-:-:S04]  /*1870*/  LOP3.LUT R4, R4, 0x7f800000, RZ, 0xc0, !PT ;  /* 0x7f80000004047812 */ /* 0x000fc800078ec0ff */
[----:B------:R-:W-:-:S13]  /*1880*/  ISETP.GT.U32.AND P0, PT, R4, 0x1ffffff, PT ;  /* 0x01ffffff0400780c */ /* 0x000fda0003f04070 */
[----:B------:R-:W-:Y:S05]  /*1890*/  @P0 BRA `(.L_x_22) ;  /* 0x00000000000c0947 */ /* 0x000fea0003800000 */
[----:B------:R-:W-:-:S07]  /*18a0*/  MOV R4, 0x18c0 ;  /* 0x000018c000047802 */ /* 0x000fce0000000f00 */
[----:B------:R-:W-:Y:S05]  /*18b0*/  CALL.REL.NOINC `($__internal_0_$__cuda_sm20_rcp_rn_f32_slowpath) ;  /* 0x0000001000687944 */ /* 0x000fea0003c00000 */
[----:B------:R-:W-:Y:S05]  /*18c0*/  BRA `(.L_x_23) ;  /* 0x0000000000107947 */ /* 0x000fea0003800000 */
.L_x_22:
[----:B------:R-:W0:Y:S02]  /*18d0*/  MUFU.RCP R5, R0 ;  /* 0x0000000000057308 */ /* 0x000e240000001000 */
[----:B0-----:R-:W-:-:S04]  /*18e0*/  FFMA R4, R0, R5, -1 ;  /* 0xbf80000000047423 */ /* 0x001fc80000000005 */
[----:B------:R-:W-:-:S04]  /*18f0*/  FADD.FTZ R4, -R4, -RZ ;  /* 0x800000ff04047221 */ /* 0x000fc80000010100 */
[----:B------:R-:W-:-:S07]  /*1900*/  FFMA R0, R5, R4, R5 ;  /* 0x0000000405007223 */ /* 0x000fce0000000005 */
.L_x_23:
[----:B------:R-:W-:Y:S04]  /*1910*/  BSSY.RECONVERGENT B0, `(.L_x_24) ;  /* 0x00000b2000007945 */ /* 0x000fe80003800200 */
[----:B------:R-:W-:Y:S05]  /*1920*/  @P3 BRA `(.L_x_25) ;  /* 0x0000000800c03947 */ /* 0x000fea0003800000 */
        /* <DEDUP_REMOVED lines=10> */
[----:B0-----:R-:W-:-:S06]  /*19d0*/  IADD3 R4, PT, PT, R13, 0xffffffe, RZ ;  /* 0x0ffffffe0d047810 */ /* 0x001fcc0007ffe0ff */
        /* <DEDUP_REMOVED lines=13> */
[----:B------:R-:W-:-:S05]  /*1ab0*/  @!P2 LOP3.LUT R5, RZ, R10, RZ, 0x33, !PT ;  /* 0x0000000aff05a212 */ /* 0x000fca00078e33ff */
[----:B------:R-:W-:-:S05]  /*1ac0*/  IMAD.IADD R5, R6, 0x1, R5 ;  /* 0x0000000106057824 */ /* 0x000fca00078e0205 */
[C---:B------:R-:W-:Y:S02]  /*1ad0*/  LOP3.LUT R4, R5.reuse, 0x1, RZ, 0xc0, !PT ;  /* 0x0000000105047812 */ /* 0x040fe400078ec0ff */
[----:B------:R-:W-:Y:S02]  /*1ae0*/  ISETP.NE.AND P1, PT, R5, RZ, PT ;  /* 0x000000ff0500720c */ /* 0x000fe40003f25270 */
[----:B------:R-:W-:-:S13]  /*1af0*/  ISETP.NE.U32.AND P0, PT, R4, 0x1, PT ;  /* 0x000000010400780c */ /* 0x000fda0003f05070 */
[----:B------:R-:W-:Y:S05]  /*1b00*/  @!P0 BRA `(.L_x_27) ;  /* 0x0000000000bc8947 */ /* 0x000fea0003800000 */
[----:B------:R-:W2:Y:S01]  /*1b10*/  LDG.E.128 R4, desc[UR10][R8.64] ;  /* 0x0000000a08047981 */ /* 0x000ea2000c1e1d00 */
[----:B------:R-:W-:Y:S02]  /*1b20*/  MOV R21, 0x3bbb989d ;  /* 0x3bbb989d00157802 */ /* 0x000fe40000000f00 */
[----:B------:R-:W-:Y:S01]  /*1b30*/  MOV R13, 0x437c0000 ;  /* 0x437c0000000d7802 */ /* 0x000fe20000000f00 */
[----:B--2---:R-:W-:Y:S01]  /*1b40*/  FADD R14, R4, -UR4 ;  /* 0x80000004040e7e21 */ /* 0x004fe20008000000 */
[----:B------:R-:W-:Y:S01]  /*1b50*/  FADD R16, R5, -UR4 ;  /* 0x8000000405107e21 */ /* 0x000fe20008000000 */
[----:B------:R-:W-:Y:S01]  /*1b60*/  FADD R6, R6, -UR4 ;  /* 0x8000000406067e21 */ /* 0x000fe20008000000 */
[----:B------:R-:W-:Y:S01]  /*1b70*/  FADD R9, R7, -UR4 ;  /* 0x8000000407097e21 */ /* 0x000fe20008000000 */
[-C--:B------:R-:W-:Y:S01]  /*1b80*/  FFMA.SAT R4, R14, R21.reuse, 0.5 ;  /* 0x3f0000000e047423 */ /* 0x080fe20000002015 */
[----:B------:R-:W-:-:S03]  /*1b90*/  FFMA.SAT R18, R16, R21, 0.5 ;  /* 0x3f00000010127423 */ /* 0x000fc60000002015 */
[-C--:B------:R-:W-:Y:S01]  /*1ba0*/  FFMA.RM R4, R4, R13.reuse, 12582913 ;  /* 0x4b40000104047423 */ /* 0x080fe2000000400d */
[----:B------:R-:W-:Y:S01]  /*1bb0*/  FFMA.RM R5, R18, R13, 12582913 ;  /* 0x4b40000112057423 */ /* 0x000fe2000000400d */
[----:B------:R-:W-:Y:S02]  /*1bc0*/  FFMA.SAT R18, R6, R21, 0.5 ;  /* 0x3f00000006127423 */ /* 0x000fe40000002015 */
[----:B------:R-:W-:Y:S01]  /*1bd0*/  FADD R15, R4, -12583039 ;  /* 0xcb40007f040f7421 */ /* 0x000fe20000000000 */
[----:B------:R-:W-:Y:S01]  /*1be0*/  FADD R19, R5, -12583039 ;  /* 0xcb40007f05137421 */ /* 0x000fe20000000000 */
[----:B------:R-:W-:Y:S01]  /*1bf0*/  FFMA.RM R7, R18, R13, 12582913 ;  /* 0x4b40000112077423 */ /* 0x000fe2000000400d */
[----:B------:R-:W-:Y:S01]  /*1c00*/  MOV R18, 0x10 ;  /* 0x0000001000127802 */ /* 0x000fe20000000f00 */
[----:B------:R-:W-:Y:S01]  /*1c10*/  FFMA R15, R14, 1.4426950216293334961, -R15 ;  /* 0x3fb8aa3b0e0f7823 */ /* 0x000fe2000000080f */
[----:B------:R-:W-:-:S03]  /*1c20*/  FFMA R19, R16, 1.4426950216293334961, -R19 ;  /* 0x3fb8aa3b10137823 */ /* 0x000fc60000000813 */
[----:B------:R-:W-:Y:S01]  /*1c30*/  FFMA R8, R14, 1.925963033500011079e-08, R15 ;  /* 0x32a570600e087823 */ /* 0x000fe2000000000f */
[----:B------:R-:W-:Y:S01]  /*1c40*/  FFMA.SAT R14, R9, R21, 0.5 ;  /* 0x3f000000090e7423 */ /* 0x000fe20000002015 */
[C---:B------:R-:W-:Y:S01]  /*1c50*/  FADD R15, R7.reuse, -12583039 ;  /* 0xcb40007f070f7421 */ /* 0x040fe20000000000 */
[----:B------:R-:W-:Y:S01]  /*1c60*/  FFMA R19, R16, 1.925963033500011079e-08, R19 ;  /* 0x32a5706010137823 */ /* 0x000fe20000000013 */
[----:B------:R-:W-:Y:S01]  /*1c70*/  SHF.L.U32 R7, R7, 0x17, RZ ;  /* 0x0000001707077819 */ /* 0x000fe200000006ff */
[----:B------:R-:W-:Y:S01]  /*1c80*/  FFMA.RM R14, R14, R13, 12582913 ;  /* 0x4b4000010e0e7423 */ /* 0x000fe2000000400d */
[----:B------:R-:W-:Y:S01]  /*1c90*/  FFMA R15, R6, 1.4426950216293334961, -R15 ;  /* 0x3fb8aa3b060f7823 */ /* 0x000fe2000000080f */
[----:B------:R-:W0:Y:S02]  /*1ca0*/  MUFU.EX2 R8, R8 ;  /* 0x0000000800087308 */ /* 0x000e240000000800 */
[----:B------:R-:W-:Y:S01]  /*1cb0*/  FADD R16, R14, -12583039 ;  /* 0xcb40007f0e107421 */ /* 0x000fe20000000000 */
[----:B------:R-:W-:Y:S01]  /*1cc0*/  FFMA R15, R6, 1.925963033500011079e-08, R15 ;  /* 0x32a57060060f7823 */ /* 0x000fe2000000000f */
[----:B------:R-:W-:-:S02]  /*1cd0*/  SHF.L.U32 R14, R14, 0x17, RZ ;  /* 0x000000170e0e7819 */ /* 0x000fc400000006ff */
[C---:B------:R-:W-:Y:S02]  /*1ce0*/  FFMA R16, R9.reuse, 1.4426950216293334961, -R16 ;  /* 0x3fb8aa3b09107823 */ /* 0x040fe40000000810 */
[----:B------:R-:W1:Y:S02]  /*1cf0*/  MUFU.EX2 R6, R15 ;  /* 0x0000000f00067308 */ /* 0x000e640000000800 */
[----:B------:R-:W-:Y:S01]  /*1d00*/  FFMA R16, R9, 1.925963033500011079e-08, R16 ;  /* 0x32a5706009107823 */ /* 0x000fe20000000010 */
[----:B------:R-:W-:Y:S02]  /*1d10*/  SHF.L.U32 R9, R4, 0x17, RZ ;  /* 0x0000001704097819 */ /* 0x000fe400000006ff */
[----:B------:R-:W-:-:S03]  /*1d20*/  SHF.L.U32 R4, R5, 0x17, RZ ;  /* 0x0000001705047819 */ /* 0x000fc600000006ff */
[----:B------:R-:W2:Y:S01]  /*1d30*/  MUFU.EX2 R19, R19 ;  /* 0x0000001300137308 */ /* 0x000ea20000000800 */
[----:B0-----:R-:W-:Y:S01]  /*1d40*/  FMUL R5, R9, R8 ;  /* 0x0000000809057220 */ /* 0x001fe20000400000 */
[----:B------:R-:W-:Y:S01]  /*1d50*/  IMAD.WIDE.U32 R8, R11, R18, UR6 ;  /* 0x000000060b087e25 */ /* 0x000fe2000f8e0012 */
[----:B------:R-:W-:-:S05]  /*1d60*/  MOV R11, R12 ;  /* 0x0000000c000b7202 */ /* 0x000fca0000000f00 */
[----:B------:R-:W0:Y:S01]  /*1d70*/  MUFU.EX2 R13, R16 ;  /* 0x00000010000d7308 */ /* 0x000e220000000800 */
[----:B-1----:R-:W-:-:S04]  /*1d80*/  FMUL R7, R7, R6 ;  /* 0x0000000607077220 */ /* 0x002fc80000400000 */
[-C--:B------:R-:W-:Y:S01]  /*1d90*/  FMUL R6, R7, R0.reuse ;  /* 0x0000000007067220 */ /* 0x080fe20000400000 */
[----:B--2---:R-:W-:Y:S01]  /*1da0*/  FMUL R19, R4, R19 ;  /* 0x0000001304137220 */ /* 0x004fe20000400000 */
[----:B------:R-:W-:-:S03]  /*1db0*/  FMUL R4, R5, R0 ;  /* 0x0000000005047220 */ /* 0x000fc60000400000 */
[----:B------:R-:W-:Y:S01]  /*1dc0*/  FMUL R5, R19, R0 ;  /* 0x0000000013057220 */ /* 0x000fe20000400000 */
[----:B0-----:R-:W-:-:S04]  /*1dd0*/  FMUL R13, R14, R13 ;  /* 0x0000000d0e0d7220 */ /* 0x001fc80000400000 */
[----:B------:R-:W-:-:S05]  /*1de0*/  FMUL R7, R13, R0 ;  /* 0x000000000d077220 */ /* 0x000fca0000400000 */
[----:B------:R0:W-:Y:S02]  /*1df0*/  STG.E.128 desc[UR10][R8.64], R4 ;  /* 0x0000000408007986 */ /* 0x0001e4000c101d0a */
.L_x_27:
[----:B------:R-:W-:Y:S05]  /*1e00*/  BSYNC.RECONVERGENT B1 ;  /* 0x0000000000017941 */ /* 0x000fea0003800200 */
.L_x_26:
[----:B------:R-:W-:Y:S05]  /*1e10*/  @!P1 BRA `(.L_x_25) ;  /* 0x0000000400849947 */ /* 0x000fea0003800000 */
[----:B0-----:R-:W-:-:S07]  /*1e20*/  IADD3 R9, PT, PT, R11, R10, RZ ;  /* 0x0000000a0b097210 */ /* 0x001fce0007ffe0ff */
.L_x_28:
[----:B-1----:R-:W-:-:S06]  /*1e30*/  IMAD.WIDE.U32 R6, R11, 0x10, R2 ;  /* 0x000000100b067825 */ /* 0x002fcc00078e0002 */
[----:B------:R-:W2:Y:S01]  /*1e40*/  LDG.E.128 R4, desc[UR10][R6.64] ;  /* 0x0000000a06047981 */ /* 0x000ea2000c1e1d00 */
[----:B------:R-:W-:Y:S01]  /*1e50*/  HFMA2 R16, -RZ, RZ, 3.7421875, 0 ;  /* 0x437c0000ff107431 */ /* 0x000fe200000001ff */
[----:B------:R-:W-:Y:S01]  /*1e60*/  MOV R8, 0x3bbb989d ;  /* 0x3bbb989d00087802 */ /* 0x000fe20000000f00 */
[----:B--2---:R-:W-:Y:S01]  /*1e70*/  FADD R15, R4, -UR4 ;  /* 0x80000004040f7e21 */ /* 0x004fe20008000000 */
[----:B------:R-:W-:-:S03]  /*1e80*/  FADD R19, R5, -UR4 ;  /* 0x8000000405137e21 */ /* 0x000fc60008000000 */
[-C--:B------:R-:W-:Y:S01]  /*1e90*/  FFMA.SAT R13, R15, R8.reuse, 0.5 ;  /* 0x3f0000000f0d7423 */ /* 0x080fe20000002008 */
[----:B------:R-:W-:-:S03]  /*1ea0*/  FFMA.SAT R5, R19, R8, 0.5 ;  /* 0x3f00000013057423 */ /* 0x000fc60000002008 */
[-C--:B------:R-:W-:Y:S01]  /*1eb0*/  FFMA.RM R4, R13, R16.reuse, 12582913 ;  /* 0x4b4000010d047423 */ /* 0x080fe20000004010 */
[----:B------:R-:W-:Y:S01]  /*1ec0*/  FADD R13, R6, -UR4 ;  /* 0x80000004060d7e21 */ /* 0x000fe20008000000 */
[----:B------:R-:W-:Y:S02]  /*1ed0*/  FFMA.RM R5, R5, R16, 12582913 ;  /* 0x4b40000105057423 */ /* 0x000fe40000004010 */
[C---:B------:R-:W-:Y:S01]  /*1ee0*/  FADD R12, R4.reuse, -12583039 ;  /* 0xcb40007f040c7421 */ /* 0x040fe20000000000 */
[----:B------:R-:W-:Y:S01]  /*1ef0*/  FFMA.SAT R21, R13, R8, 0.5 ;  /* 0x3f0000000d157423 */ /* 0x000fe20000002008 */
[----:B------:R-:W-:Y:S01]  /*1f00*/  FADD R18, R5, -12583039 ;  /* 0xcb40007f05127421 */ /* 0x000fe20000000000 */
[----:B------:R-:W-:Y:S02]  /*1f10*/  IMAD.SHL.U32 R4, R4, 0x800000, RZ ;  /* 0x0080000004047824 */ /* 0x000fe400078e00ff */
[----:B------:R-:W-:Y:S01]  /*1f20*/  FFMA R12, R15, 1.4426950216293334961, -R12 ;  /* 0x3fb8aa3b0f0c7823 */ /* 0x000fe2000000080c */
[----:B------:R-:W-:Y:S01]  /*1f30*/  FFMA.RM R6, R21, R16, 12582913 ;  /* 0x4b40000115067423 */ /* 0x000fe20000004010 */
[----:B------:R-:W-:Y:S01]  /*1f40*/  FFMA R18, R19, 1.4426950216293334961, -R18 ;  /* 0x3fb8aa3b13127823 */ /* 0x000fe20000000812 */
[----:B------:R-:W-:Y:S01]  /*1f50*/  SHF.L.U32 R5, R5, 0x17, RZ ;  /* 0x0000001705057819 */ /* 0x000fe200000006ff */
[----:B------:R-:W-:Y:S01]  /*1f60*/  FFMA R14, R15, 1.925963033500011079e-08, R12 ;  /* 0x32a570600f0e7823 */ /* 0x000fe2000000000c */
[----:B------:R-:W-:Y:S01]  /*1f70*/  FADD R15, R7, -UR4 ;  /* 0x80000004070f7e21 */ /* 0x000fe20008000000 */
[----:B------:R-:W-:Y:S01]  /*1f80*/  FFMA R12, R19, 1.925963033500011079e-08, R18 ;  /* 0x32a57060130c7823 */ /* 0x000fe20000000012 */
[C---:B------:R-:W-:Y:S01]  /*1f90*/  FADD R20, R6.reuse, -12583039 ;  /* 0xcb40007f06147421 */ /* 0x040fe20000000000 */
[----:B------:R-:W0:Y:S01]  /*1fa0*/  MUFU.EX2 R7, R14 ;  /* 0x0000000e00077308 */ /* 0x000e220000000800 */
[----:B------:R-:W-:Y:S01]  /*1fb0*/  FFMA.SAT R21, R15, R8, 0.5 ;  /* 0x3f0000000f157423 */ /* 0x000fe20000002008 */
[----:B------:R-:W-:Y:S01]  /*1fc0*/  SHF.L.U32 R6, R6, 0x17, RZ ;  /* 0x0000001706067819 */ /* 0x000fe200000006ff */
[----:B------:R-:W-:-:S02]  /*1fd0*/  FFMA R20, R13, 1.4426950216293334961, -R20 ;  /* 0x3fb8aa3b0d147823 */ /* 0x000fc40000000814 */
[----:B------:R-:W-:Y:S02]  /*1fe0*/  FFMA.RM R21, R21, R16, 12582913 ;  /* 0x4b40000115157423 */ /* 0x000fe40000004010 */
[----:B------:R-:W-:Y:S01]  /*1ff0*/  FFMA R20, R13, 1.925963033500011079e-08, R20 ;  /* 0x32a570600d147823 */ /* 0x000fe20000000014 */
[----:B------:R-:W1:Y:S01]  /*2000*/  MUFU.EX2 R12, R12 ;  /* 0x0000000c000c7308 */ /* 0x000e620000000800 */
[C---:B------:R-:W-:Y:S01]  /*2010*/  FADD R18, R21.reuse, -12583039 ;  /* 0xcb40007f15127421 */ /* 0x040fe20000000000 */
[----:B------:R-:W-:-:S03]  /*2020*/  SHF.L.U32 R21, R21, 0x17, RZ ;  /* 0x0000001715157819 */ /* 0x000fc600000006ff */
[----:B------:R-:W-:-:S03]  /*2030*/  FFMA R18, R15, 1.4426950216293334961, -R18 ;  /* 0x3fb8aa3b0f127823 */ /* 0x000fc60000000812 */
[----:B------:R-:W2:Y:S01]  /*2040*/  MUFU.EX2 R13, R20 ;  /* 0x00000014000d7308 */ /* 0x000ea20000000800 */
[----:B------:R-:W-:Y:S01]  /*2050*/  FFMA R15, R15, 1.925963033500011079e-08, R18 ;  /* 0x32a570600f0f7823 */ /* 0x000fe20000000012 */
[----:B------:R-:W-:Y:S01]  /*2060*/  MOV R18, 0x10 ;  /* 0x0000001000127802 */ /* 0x000fe20000000f00 */
[----:B0-----:R-:W-:-:S04]  /*2070*/  FMUL R7, R4, R7 ;  /* 0x0000000704077220 */ /* 0x001fc80000400000 */
[----:B------:R-:W-:Y:S01]  /*2080*/  FMUL R4, R7, R0 ;  /* 0x0000000007047220 */ /* 0x000fe20000400000 */
[----:B------:R-:W0:Y:S01]  /*2090*/  MUFU.EX2 R14, R15 ;  /* 0x0000000f000e7308 */ /* 0x000e220000000800 */
[----:B-1----:R-:W-:Y:S01]  /*20a0*/  FMUL R5, R5, R12 ;  /* 0x0000000c05057220 */ /* 0x002fe20000400000 */
[----:B------:R-:W-:-:S04]  /*20b0*/  IMAD.WIDE.U32 R18, R11, R18, UR6 ;  /* 0x000000060b127e25 */ /* 0x000fc8000f8e0012 */
[----:B------:R-:W-:Y:S01]  /*20c0*/  FMUL R5, R5, R0 ;  /* 0x0000000005057220 */ /* 0x000fe20000400000 */
[----:B--2---:R-:W-:-:S04]  /*20d0*/  FMUL R13, R6, R13 ;  /* 0x0000000d060d7220 */ /* 0x004fc80000400000 */
[----:B------:R-:W-:Y:S01]  /*20e0*/  FMUL R6, R13, R0 ;  /* 0x000000000d067220 */ /* 0x000fe20000400000 */
[----:B0-----:R-:W-:Y:S01]  /*20f0*/  FMUL R21, R21, R14 ;  /* 0x0000000e15157220 */ /* 0x001fe20000400000 */
[----:B------:R-:W-:-:S04]  /*2100*/  IMAD.WIDE.U32 R14, R9, 0x10, R2 ;  /* 0x00000010090e7825 */ /* 0x000fc800078e0002 */
[----:B------:R-:W-:-:S05]  /*2110*/  FMUL R7, R21, R0 ;  /* 0x0000000015077220 */ /* 0x000fca0000400000 */
[----:B------:R0:W-:Y:S04]  /*2120*/  STG.E.128 desc[UR10][R18.64], R4 ;  /* 0x0000000412007986 */ /* 0x0001e8000c101d0a */
[----:B------:R-:W2:Y:S01]  /*2130*/  LDG.E.128 R12, desc[UR10][R14.64] ;  /* 0x0000000a0e0c7981 */ /* 0x000ea2000c1e1d00 */
[----:B------:R-:W-:-:S04]  /*2140*/  IADD3 R11, PT, PT, R10, R11, R10 ;  /* 0x0000000b0a0b7210 */ /* 0x000fc80007ffe00a */
[----:B------:R-:W-:Y:S01]  /*2150*/  ISETP.GE.AND P0, PT, R11, UR8, PT ;  /* 0x000000080b007c0c */ /* 0x000fe2000bf06270 */
[----:B--2---:R-:W-:Y:S01]  /*2160*/  FADD R23, R12, -UR4 ;  /* 0x800000040c177e21 */ /* 0x004fe20008000000 */
[----:B------:R-:W-:Y:S01]  /*2170*/  FADD R25, R13, -UR4 ;  /* 0x800000040d197e21 */ /* 0x000fe20008000000 */
[----:B------:R-:W-:Y:S02]  /*2180*/  FADD R15, R15, -UR4 ;  /* 0x800000040f0f7e21 */ /* 0x000fe40008000000 */
[-C--:B------:R-:W-:Y:S01]  /*2190*/  FFMA.SAT R21, R23, R8.reuse, 0.5 ;  /* 0x3f00000017157423 */ /* 0x080fe20000002008 */
[----:B------:R-:W-:-:S03]  /*21a0*/  FFMA.SAT R13, R25, R8, 0.5 ;  /* 0x3f000000190d7423 */ /* 0x000fc60000002008 */
[-C--:B------:R-:W-:Y:S01]  /*21b0*/  FFMA.RM R12, R21, R16.reuse, 12582913 ;  /* 0x4b400001150c7423 */ /* 0x080fe20000004010 */
[----:B------:R-:W-:Y:S01]  /*21c0*/  FADD R21, R14, -UR4 ;  /* 0x800000040e157e21 */ /* 0x000fe20008000000 */
[----:B------:R-:W-:Y:S02]  /*21d0*/  FFMA.RM R13, R13, R16, 12582913 ;  /* 0x4b4000010d0d7423 */ /* 0x000fe40000004010 */
[C---:B------:R-:W-:Y:S01]  /*21e0*/  FADD R20, R12.reuse, -12583039 ;  /* 0xcb40007f0c147421 */ /* 0x040fe20000000000 */
[----:B0-----:R-:W-:Y:S01]  /*21f0*/  FFMA.SAT R7, R21, R8, 0.5 ;  /* 0x3f00000015077423 */ /* 0x001fe20000002008 */
[----:B------:R-:W-:Y:S01]  /*2200*/  FADD R6, R13, -12583039 ;  /* 0xcb40007f0d067421 */ /* 0x000fe20000000000 */
[----:B------:R-:W-:Y:S01]  /*2210*/  SHF.L.U32 R12, R12, 0x17, RZ ;  /* 0x000000170c0c7819 */ /* 0x000fe200000006ff */
[----:B------:R-:W-:Y:S01]  /*2220*/  FFMA R20, R23, 1.4426950216293334961, -R20 ;  /* 0x3fb8aa3b17147823 */ /* 0x000fe20000000814 */
[----:B------:R-:W-:Y:S01]  /*2230*/  FFMA.RM R4, R7, R16, 12582913 ;  /* 0x4b40000107047423 */ /* 0x000fe20000004010 */
[----:B------:R-:W-:Y:S01]  /*2240*/  FFMA.SAT R7, R15, R8, 0.5 ;  /* 0x3f0000000f077423 */ /* 0x000fe20000002008 */
[----:B------:R-:W-:Y:S01]  /*2250*/  FFMA R6, R25, 1.4426950216293334961, -R6 ;  /* 0x3fb8aa3b19067823 */ /* 0x000fe20000000806 */
[----:B------:R-:W-:Y:S01]  /*2260*/  FFMA R5, R23, 1.925963033500011079e-08, R20 ;  /* 0x32a5706017057823 */ /* 0x000fe20000000014 */
[----:B------:R-:W-:Y:S01]  /*2270*/  FADD R8, R4, -12583039 ;  /* 0xcb40007f04087421 */ /* 0x000fe20000000000 */
[----:B------:R-:W-:Y:S01]  /*2280*/  FFMA.RM R7, R7, R16, 12582913 ;  /* 0x4b40000107077423 */ /* 0x000fe20000004010 */
[----:B------:R-:W-:Y:S01]  /*2290*/  FFMA R6, R25, 1.925963033500011079e-08, R6 ;  /* 0x32a5706019067823 */ /* 0x000fe20000000006 */
[----:B------:R-:W-:Y:S01]  /*22a0*/  SHF.L.U32 R13, R13, 0x17, RZ ;  /* 0x000000170d0d7819 */ /* 0x000fe200000006ff */
[----:B------:R-:W-:Y:S01]  /*22b0*/  FFMA R8, R21, 1.4426950216293334961, -R8 ;  /* 0x3fb8aa3b15087823 */ /* 0x000fe20000000808 */
[----:B------:R-:W-:Y:S01]  /*22c0*/  FADD R14, R7, -12583039 ;  /* 0xcb40007f070e7421 */ /* 0x000fe20000000000 */
[----:B------:R-:W0:Y:S01]  /*22d0*/  MUFU.EX2 R5, R5 ;  /* 0x0000000500057308 */ /* 0x000e220000000800 */
[----:B------:R-:W-:-:S02]  /*22e0*/  HFMA2 R16, -RZ, RZ, 0, 9.5367431640625e-07 ;  /* 0x00000010ff107431 */ /* 0x000fc400000001ff */
[----:B------:R-:W-:Y:S01]  /*22f0*/  FFMA R8, R21, 1.925963033500011079e-08, R8 ;  /* 0x32a5706015087823 */ /* 0x000fe20000000008 */
[----:B------:R-:W-:Y:S01]  /*2300*/  FFMA R14, R15, 1.4426950216293334961, -R14 ;  /* 0x3fb8aa3b0f0e7823 */ /* 0x000fe2000000080e */
[----:B------:R-:W-:-:S03]  /*2310*/  SHF.L.U32 R4, R4, 0x17, RZ ;  /* 0x0000001704047819 */ /* 0x000fc600000006ff */
[----:B------:R-:W-:Y:S01]  /*2320*/  FFMA R14, R15, 1.925963033500011079e-08, R14 ;  /* 0x32a570600f0e7823 */ /* 0x000fe2000000000e */
[----:B------:R-:W1:Y:S01]  /*2330*/  MUFU.EX2 R6, R6 ;  /* 0x0000000600067308 */ /* 0x000e620000000800 */
[----:B------:R-:W-:-:S07]  /*2340*/  SHF.L.U32 R15, R7, 0x17, RZ ;  /* 0x00000017070f7819 */ /* 0x000fce00000006ff */
[----:B------:R-:W2:Y:S01]  /*2350*/  MUFU.EX2 R19, R8 ;  /* 0x0000000800137308 */ /* 0x000ea20000000800 */
[----:B0-----:R-:W-:-:S07]  /*2360*/  FMUL R5, R12, R5 ;  /* 0x000000050c057220 */ /* 0x001fce0000400000 */
[----:B------:R-:W0:Y:S01]  /*2370*/  MUFU.EX2 R14, R14 ;  /* 0x0000000e000e7308 */ /* 0x000e220000000800 */
[----:B-1----:R-:W-:Y:S01]  /*2380*/  FMUL R7, R13, R6 ;  /* 0x000000060d077220 */ /* 0x002fe20000400000 */
[----:B------:R-:W-:Y:S01]  /*2390*/  IMAD.WIDE.U32 R12, R9, R16, UR6 ;  /* 0x00000006090c7e25 */ /* 0x000fe2000f8e0010 */
[----:B------:R-:W-:-:S03]  /*23a0*/  LEA R9, R10, R9, 0x1 ;  /* 0x000000090a097211 */ /* 0x000fc600078e08ff */
[----:B--2---:R-:W-:Y:S01]  /*23b0*/  FMUL R19, R4, R19 ;  /* 0x0000001304137220 */ /* 0x004fe20000400000 */
[-C--:B------:R-:W-:Y:S01]  /*23c0*/  FMUL R4, R5, R0.reuse ;  /* 0x0000000005047220 */ /* 0x080fe20000400000 */
[-C--:B------:R-:W-:Y:S02]  /*23d0*/  FMUL R5, R7, R0.reuse ;  /* 0x0000000007057220 */ /* 0x080fe40000400000 */
[----:B------:R-:W-:Y:S01]  /*23e0*/  FMUL R6, R19, R0 ;  /* 0x0000000013067220 */ /* 0x000fe20000400000 */
[----:B0-----:R-:W-:-:S04]  /*23f0*/  FMUL R15, R15, R14 ;  /* 0x0000000e0f0f7220 */ /* 0x001fc80000400000 */
[----:B------:R-:W-:-:S05]  /*2400*/  FMUL R7, R15, R0 ;  /* 0x000000000f077220 */ /* 0x000fca0000400000 */
[----:B------:R1:W-:Y:S01]  /*2410*/  STG.E.128 desc[UR10][R12.64], R4 ;  /* 0x000000040c007986 */ /* 0x0003e2000c101d0a */
[----:B------:R-:W-:Y:S05]  /*2420*/  @!P0 BRA `(.L_x_28) ;  /* 0xfffffff800808947 */ /* 0x000fea000383ffff */
.L_x_25:
[----:B------:R-:W-:Y:S05]  /*2430*/  BSYNC.RECONVERGENT B0 ;  /* 0x0000000000007941 */ /* 0x000fea0003800200 */
.L_x_24:
[----:B------:R-:W2:Y:S02]  /*2440*/  LDCU UR9, c[0x0][0x394] ;  /* 0x00007280ff0977ac */ /* 0x000ea40008000800 */
[----:B--2---:R-:W-:-:S13]  /*2450*/  ISETP.GE.AND P0, PT, R17, UR9, PT ;  /* 0x0000000911007c0c */ /* 0x004fda000bf06270 */
[----:B------:R-:W-:Y:S05]  /*2460*/  @P0 EXIT ;  /* 0x000000000000094d */ /* 0x000fea0003800000 */
[----:B------:R-:W2:Y:S02]  /*2470*/  LDCU UR5, c[0x0][0x360] ;  /* 0x00006c00ff0577ac */ /* 0x000ea40008000800 */
.L_x_29:
[----:B01-3--:R-:W-:-:S06]  /*2480*/  IMAD.WIDE R4, R17, 0x4, R2 ;  /* 0x0000000411047825 */ /* 0x00bfcc00078e0202 */
[----:B------:R-:W3:Y:S01]  /*2490*/  LDG.E R4, desc[UR10][R4.64] ;  /* 0x0000000a04047981 */ /* 0x000ee2000c1e1900 */
[----:B------:R-:W-:Y:S01]  /*24a0*/  MOV R7, 0x3bbb989d ;  /* 0x3bbb989d00077802 */ /* 0x000fe20000000f00 */
[----:B------:R-:W-:Y:S02]  /*24b0*/  IMAD.MOV.U32 R8, RZ, RZ, 0x437c0000 ;  /* 0x437c0000ff087424 */ /* 0x000fe400078e00ff */
[----:B---3--:R-:W-:Y:S01]  /*24c0*/  FADD R6, R4, -UR4 ;  /* 0x8000000404067e21 */ /* 0x008fe20008000000 */
[----:B------:R-:W-:-:S03]  /*24d0*/  HFMA2 R4, -RZ, RZ, 0, 2.384185791015625e-07 ;  /* 0x00000004ff047431 */ /* 0x000fc600000001ff */
[----:B------:R-:W-:-:S04]  /*24e0*/  FFMA.SAT R7, R6, R7, 0.5 ;  /* 0x3f00000006077423 */ /* 0x000fc80000002007 */
[----:B------:R-:W-:Y:S01]  /*24f0*/  FFMA.RM R7, R7, R8, 12582913 ;  /* 0x4b40000107077423 */ /* 0x000fe20000004008 */
[----:B------:R-:W-:-:S04]  /*2500*/  IMAD.WIDE R4, R17, R4, UR6 ;  /* 0x0000000611047e25 */ /* 0x000fc8000f8e0204 */
[C---:B------:R-:W-:Y:S01]  /*2510*/  FADD R9, R7.reuse, -12583039 ;  /* 0xcb40007f07097421 */ /* 0x040fe20000000000 */
[----:B------:R-:W-:Y:S02]  /*2520*/  SHF.L.U32 R7, R7, 0x17, RZ ;  /* 0x0000001707077819 */ /* 0x000fe400000006ff */
[----:B--2---:R-:W-:Y:S01]  /*2530*/  IADD3 R17, PT, PT, R17, UR5, RZ ;  /* 0x0000000511117c10 */ /* 0x004fe2000fffe0ff */
[----:B------:R-:W-:-:S03]  /*2540*/  FFMA R9, R6, 1.4426950216293334961, -R9 ;  /* 0x3fb8aa3b06097823 */ /* 0x000fc60000000809 */
[----:B------:R-:W-:Y:S01]  /*2550*/  ISETP.GE.AND P0, PT, R17, UR9, PT ;  /* 0x0000000911007c0c */ /* 0x000fe2000bf06270 */
[----:B------:R-:W-:-:S04]  /*2560*/  FFMA R9, R6, 1.925963033500011079e-08, R9 ;  /* 0x32a5706006097823 */ /* 0x000fc80000000009 */
[----:B------:R-:W0:Y:S02]  /*2570*/  MUFU.EX2 R6, R9 ;  /* 0x0000000900067308 */ /* 0x000e240000000800 */
[----:B0-----:R-:W-:-:S04]  /*2580*/  FMUL R7, R7, R6 ;  /* 0x0000000607077220 */ /* 0x001fc80000400000 */
[----:B------:R-:W-:-:S05]  /*2590*/  FMUL R7, R7, R0 ;  /* 0x0000000007077220 */ /* 0x000fca0000400000 */
[----:B------:R3:W-:Y:S01]  /*25a0*/  STG.E desc[UR10][R4.64], R7 ;  /* 0x0000000704007986 */ /* 0x0007e2000c10190a */
[----:B------:R-:W-:Y:S05]  /*25b0*/  @!P0 BRA `(.L_x_29) ;  /* 0xfffffffc00b08947 */ /* 0x000fea000383ffff */
[----:B------:R-:W-:Y:S05]  /*25c0*/  EXIT ;  /* 0x000000000000794d */ /* 0x000fea0003800000 */
.L_x_10:
[----:B------:R-:W-:Y:S01]  /*25d0*/  HFMA2 R14, -RZ, RZ, 0, 9.5367431640625e-07 ;  /* 0x00000010ff0e7431 */ /* 0x000fe200000001ff */
[----:B0-----:R-:W-:Y:S02]  /*25e0*/  MOV R15, R0 ;  /* 0x00000000000f7202 */ /* 0x001fe40000000f00 */
[----:B------:R-:W-:Y:S02]  /*25f0*/  MOV R19, 0x1f ;  /* 0x0000001f00137802 */ /* 0x000fe40000000f00 */
[----:B------:R-:W-:-:S07]  /*2600*/  MOV R12, 0xffffffff ;  /* 0xffffffff000c7802 */ /* 0x000fce0000000f00 */
[----:B------:R-:W-:Y:S05]  /*2610*/  WARPSYNC.COLLECTIVE R12, `(.L_x_30) ;  /* 0x000000000c087348 */ /* 0x000fea0003c00000 */
[----:B------:R0:W1:Y:S02]  /*2620*/  SHFL.DOWN P1, R13, R15, R14, R19 ;  /* 0x0800000e0f0d7389 */ /* 0x0000640000020013 */
[----:B01----:R-:W-:Y:S05]  /*2630*/  ENDCOLLECTIVE ;  /* 0x000000000000791b */ /* 0x003fea0003800000 */
.L_x_30:
[----:B------:R-:W-:Y:S01]  /*2640*/  HFMA2 R14, -RZ, RZ, 0, 4.76837158203125e-07 ;  /* 0x00000008ff0e7431 */ /* 0x000fe200000001ff */
[----:B------:R-:W-:-:S04]  /*2650*/  MOV R5, R13 ;  /* 0x0000000d00057202 */ /* 0x000fc80000000f00 */
[----:B------:R-:W-:-:S04]  /*2660*/  FMNMX R5, R0, R5, !PT ;  /* 0x0000000500057209 */ /* 0x000fc80007800000 */
[----:B------:R-:W-:-:S07]  /*2670*/  MOV R15, R5 ;  /* 0x00000005000f7202 */ /* 0x000fce0000000f00 */
[----:B------:R-:W-:Y:S05]  /*2680*/  WARPSYNC.COLLECTIVE R12, `(.L_x_31) ;  /* 0x000000000c087348 */ /* 0x000fea0003c00000 */
[----:B------:R0:W1:Y:S02]  /*2690*/  SHFL.DOWN P1, R13, R15, R14, R19 ;  /* 0x0800000e0f0d7389 */ /* 0x0000640000020013 */
[----:B01----:R-:W-:Y:S05]  /*26a0*/  ENDCOLLECTIVE ;  /* 0x000000000000791b */ /* 0x003fea0003800000 */
.L_x_31:
[----:B------:R-:W-:Y:S01]  /*26b0*/  HFMA2 R14, -RZ, RZ, 0, 2.384185791015625e-07 ;  /* 0x00000004ff0e7431 */ /* 0x000fe200000001ff */
[----:B------:R-:W-:-:S04]  /*26c0*/  MOV R4, R13 ;  /* 0x0000000d00047202 */ /* 0x000fc80000000f00 */
[----:B------:R-:W-:-:S05]  /*26d0*/  FMNMX R4, R5, R4, !PT ;  /* 0x0000000405047209 */ /* 0x000fca0007800000 */
[----:B------:R-:W-:-:S07]  /*26e0*/  IMAD.MOV.U32 R15, RZ, RZ, R4 ;  /* 0x000000ffff0f7224 */ /* 0x000fce00078e0004 */
[----:B------:R-:W-:Y:S05]  /*26f0*/  WARPSYNC.COLLECTIVE R12, `(.L_x_32) ;  /* 0x000000000c087348 */ /* 0x000fea0003c00000 */
[----:B------:R0:W1:Y:S02]  /*2700*/  SHFL.DOWN P1, R13, R15, R14, R19 ;  /* 0x0800000e0f0d7389 */ /* 0x0000640000020013 */
[----:B01----:R-:W-:Y:S05]  /*2710*/  ENDCOLLECTIVE ;  /* 0x000000000000791b */ /* 0x003fea0003800000 */
.L_x_32:
[----:B------:R-:W-:Y:S01]  /*2720*/  HFMA2 R14, -RZ, RZ, 0, 1.1920928955078125e-07 ;  /* 0x00000002ff0e7431 */ /* 0x000fe200000001ff */
[----:B------:R-:W-:-:S04]  /*2730*/  MOV R7, R13 ;  /* 0x0000000d00077202 */ /* 0x000fc80000000f00 */
[----:B------:R-:W-:-:S04]  /*2740*/  FMNMX R7, R4, R7, !PT ;  /* 0x0000000704077209 */ /* 0x000fc80007800000 */
[----:B------:R-:W-:-:S07]  /*2750*/  MOV R15, R7 ;  /* 0x00000007000f7202 */ /* 0x000fce0000000f00 */
[----:B------:R-:W-:Y:S05]  /*2760*/  WARPSYNC.COLLECTIVE R12, `(.L_x_33) ;  /* 0x000000000c087348 */ /* 0x000fea0003c00000 */
[----:B------:R0:W1:Y:S02]  /*2770*/  SHFL.DOWN P1, R13, R15, R14, R19 ;  /* 0x0800000e0f0d7389 */ /* 0x0000640000020013 */
[----:B01----:R-:W-:Y:S05]  /*2780*/  ENDCOLLECTIVE ;  /* 0x000000000000791b */ /* 0x003fea0003800000 */
.L_x_33:
[----:B------:R-:W-:Y:S01]  /*2790*/  HFMA2 R14, -RZ, RZ, 0, 5.9604644775390625e-08 ;  /* 0x00000001ff0e7431 */ /* 0x000fe200000001ff */
[----:B------:R-:W-:-:S04]  /*27a0*/  MOV R6, R13 ;  /* 0x0000000d00067202 */ /* 0x000fc80000000f00 */
[----:B------:R-:W-:-:S04]  /*27b0*/  FMNMX R6, R7, R6, !PT ;  /* 0x0000000607067209 */ /* 0x000fc80007800000 */
[----:B------:R-:W-:-:S07]  /*27c0*/  MOV R15, R6 ;  /* 0x00000006000f7202 */ /* 0x000fce0000000f00 */
[----:B------:R-:W-:Y:S05]  /*27d0*/  WARPSYNC.COLLECTIVE R12, `(.L_x_34) ;  /* 0x000000000c087348 */ /* 0x000fea0003c00000 */
[----:B------:R0:W1:Y:S02]  /*27e0*/  SHFL.DOWN P1, R13, R15, R14, R19 ;  /* 0x0800000e0f0d7389 */ /* 0x0000640000020013 */
[----:B01----:R-:W-:Y:S05]  /*27f0*/  ENDCOLLECTIVE ;  /* 0x000000000000791b */ /* 0x003fea0003800000 */
.L_x_34:
[----:B------:R-:W-:Y:S01]  /*2800*/  MOV R9, R13 ;  /* 0x0000000d00097202 */ /* 0x000fe20000000f00 */
[----:B------:R-:W-:Y:S06]  /*2810*/  BRA `(.L_x_35) ;  /* 0xffffffe0005c7947 */ /* 0x000fec000383ffff */
.L_x_21:
[----:B------:R-:W-:Y:S01]  /*2820*/  HFMA2 R14, -RZ, RZ, 0, 9.5367431640625e-07 ;  /* 0x00000010ff0e7431 */ /* 0x000fe200000001ff */
[----:B0-----:R-:W-:Y:S01]  /*2830*/  MOV R15, R10 ;  /* 0x0000000a000f7202 */ /* 0x001fe20000000f00 */
[----:B------:R-:W-:Y:S01]  /*2840*/  IMAD.MOV.U32 R12, RZ, RZ, -0x1 ;  /* 0xffffffffff0c7424 */ /* 0x000fe200078e00ff */
[----:B------:R-:W-:-:S07]  /*2850*/  MOV R19, 0x1f ;  /* 0x0000001f00137802 */ /* 0x000fce0000000f00 */
[----:B------:R-:W-:Y:S05]  /*2860*/  WARPSYNC.COLLECTIVE R12, `(.L_x_36) ;  /* 0x000000000c087348 */ /* 0x000fea0003c00000 */
[----:B------:R0:W1:Y:S02]  /*2870*/  SHFL.DOWN P1, R13, R15, R14, R19 ;  /* 0x0800000e0f0d7389 */ /* 0x0000640000020013 */
[----:B01----:R-:W-:Y:S05]  /*2880*/  ENDCOLLECTIVE ;  /* 0x000000000000791b */ /* 0x003fea0003800000 */
.L_x_36:
[----:B------:R-:W-:Y:S01]  /*2890*/  HFMA2 R14, -RZ, RZ, 0, 4.76837158203125e-07 ;  /* 0x00000008ff0e7431 */ /* 0x000fe200000001ff */
[----:B------:R-:W-:-:S05]  /*28a0*/  MOV R5, R13 ;  /* 0x0000000d00057202 */ /* 0x000fca0000000f00 */
[----:B------:R-:W-:-:S05]  /*28b0*/  FADD R5, R10, R5 ;  /* 0x000000050a057221 */ /* 0x000fca0000000000 */
[----:B------:R-:W-:-:S07]  /*28c0*/  MOV R15, R5 ;  /* 0x00000005000f7202 */ /* 0x000fce0000000f00 */
[----:B------:R-:W-:Y:S05]  /*28d0*/  WARPSYNC.COLLECTIVE R12, `(.L_x_37) ;  /* 0x000000000c087348 */ /* 0x000fea0003c00000 */
[----:B------:R0:W1:Y:S02]  /*28e0*/  SHFL.DOWN P1, R13, R15, R14, R19 ;  /* 0x0800000e0f0d7389 */ /* 0x0000640000020013 */
[----:B01----:R-:W-:Y:S05]  /*28f0*/  ENDCOLLECTIVE ;  /* 0x000000000000791b */ /* 0x003fea0003800000 */
.L_x_37:
[----:B------:R-:W-:Y:S01]  /*2900*/  HFMA2 R14, -RZ, RZ, 0, 2.384185791015625e-07 ;  /* 0x00000004ff0e7431 */ /* 0x000fe200000001ff */
[----:B------:R-:W-:-:S05]  /*2910*/  MOV R0, R13 ;  /* 0x0000000d00007202 */ /* 0x000fca0000000f00 */
[----:B------:R-:W-:-:S05]  /*2920*/  FADD R0, R5, R0 ;  /* 0x0000000005007221 */ /* 0x000fca0000000000 */
[----:B------:R-:W-:-:S07]  /*2930*/  MOV R15, R0 ;  /* 0x00000000000f7202 */ /* 0x000fce0000000f00 */
[----:B------:R-:W-:Y:S05]  /*2940*/  WARPSYNC.COLLECTIVE R12, `(.L_x_38) ;  /* 0x000000000c087348 */ /* 0x000fea0003c00000 */
[----:B------:R0:W1:Y:S02]  /*2950*/  SHFL.DOWN P1, R13, R15, R14, R19 ;  /* 0x0800000e0f0d7389 */ /* 0x0000640000020013 */
[----:B01----:R-:W-:Y:S05]  /*2960*/  ENDCOLLECTIVE ;  /* 0x000000000000791b */ /* 0x003fea0003800000 */
.L_x_38:
[----:B------:R-:W-:Y:S01]  /*2970*/  HFMA2 R14, -RZ, RZ, 0, 1.1920928955078125e-07 ;  /* 0x00000002ff0e7431 */ /* 0x000fe200000001ff */
[----:B------:R-:W-:-:S05]  /*2980*/  MOV R7, R13 ;  /* 0x0000000d00077202 */ /* 0x000fca0000000f00 */
[----:B------:R-:W-:-:S05]  /*2990*/  FADD R7, R0, R7 ;  /* 0x0000000700077221 */ /* 0x000fca0000000000 */
[----:B------:R-:W-:-:S07]  /*29a0*/  MOV R15, R7 ;  /* 0x00000007000f7202 */ /* 0x000fce0000000f00 */
[----:B------:R-:W-:Y:S05]  /*29b0*/  WARPSYNC.COLLECTIVE R12, `(.L_x_39) ;  /* 0x000000000c087348 */ /* 0x000fea0003c00000 */
[----:B------:R0:W1:Y:S02]  /*29c0*/  SHFL.DOWN P1, R13, R15, R14, R19 ;  /* 0x0800000e0f0d7389 */ /* 0x0000640000020013 */
[----:B01----:R-:W-:Y:S05]  /*29d0*/  ENDCOLLECTIVE ;  /* 0x000000000000791b */ /* 0x003fea0003800000 */
.L_x_39:
[----:B------:R-:W-:Y:S01]  /*29e0*/  IMAD.MOV.U32 R14, RZ, RZ, 0x1 ;  /* 0x00000001ff0e7424 */ /* 0x000fe200078e00ff */
[----:B------:R-:W-:-:S05]  /*29f0*/  MOV R4, R13 ;  /* 0x0000000d00047202 */ /* 0x000fca0000000f00 */
[----:B------:R-:W-:-:S05]  /*2a00*/  FADD R4, R7, R4 ;  /* 0x0000000407047221 */ /* 0x000fca0000000000 */
[----:B------:R-:W-:-:S07]  /*2a10*/  MOV R15, R4 ;  /* 0x00000004000f7202 */ /* 0x000fce0000000f00 */
[----:B------:R-:W-:Y:S05]  /*2a20*/  WARPSYNC.COLLECTIVE R12, `(.L_x_40) ;  /* 0x000000000c087348 */ /* 0x000fea0003c00000 */
[----:B------:R0:W1:Y:S02]  /*2a30*/  SHFL.DOWN P1, R13, R15, R14, R19 ;  /* 0x0800000e0f0d7389 */ /* 0x0000640000020013 */
[----:B01----:R-:W-:Y:S05]  /*2a40*/  ENDCOLLECTIVE ;  /* 0x000000000000791b */ /* 0x003fea0003800000 */
.L_x_40:
[----:B------:R-:W-:Y:S05]  /*2a50*/  BRA `(.L_x_41) ;  /* 0xffffffec00647947 */ /* 0x000fea000383ffff */
        .weak           $__internal_0_$__cuda_sm20_rcp_rn_f32_slowpath
        .type           $__internal_0_$__cuda_sm20_rcp_rn_f32_slowpath,@function
        .size           $__internal_0_$__cuda_sm20_rcp_rn_f32_slowpath,(.L_x_46 - $__internal_0_$__cuda_sm20_rcp_rn_f32_slowpath)
$__internal_0_$__cuda_sm20_rcp_rn_f32_slowpath:
[----:B------:R-:W-:-:S04]  /*2a60*/  SHF.L.U32 R5, R0, 0x1, RZ ;  /* 0x0000000100057819 */ /* 0x000fc800000006ff */
[----:B------:R-:W-:-:S04]  /*2a70*/  SHF.R.U32.HI R5, RZ, 0x18, R5 ;  /* 0x00000018ff057819 */ /* 0x000fc80000011605 */
[----:B------:R-:W-:-:S13]  /*2a80*/  ISETP.NE.U32.AND P0, PT, R5, RZ, PT ;  /* 0x000000ff0500720c */ /* 0x000fda0003f05070 */
[----:B------:R-:W-:Y:S05]  /*2a90*/  @P0 BRA `(.L_x_42) ;  /* 0x00000000002c0947 */ /* 0x000fea0003800000 */
[----:B------:R-:W-:-:S04]  /*2aa0*/  SHF.L.U32 R5, R0, 0x1, RZ ;  /* 0x0000000100057819 */ /* 0x000fc800000006ff */
[----:B------:R-:W-:-:S13]  /*2ab0*/  ISETP.NE.AND P0, PT, R5, RZ, PT ;  /* 0x000000ff0500720c */ /* 0x000fda0003f05270 */
[----:B------:R0:W1:Y:S01]  /*2ac0*/  @!P0 MUFU.RCP R5, R0 ;  /* 0x0000000000058308 */ /* 0x0000620000001000 */
[----:B------:R-:W-:Y:S05]  /*2ad0*/  @!P0 BRA `(.L_x_43) ;  /* 0x0000000000a48947 */ /* 0x000fea0003800000 */
[----:B------:R-:W-:-:S04]  /*2ae0*/  FFMA R6, R0, 1.84467440737095516160e+19, RZ ;  /* 0x5f80000000067823 */ /* 0x000fc800000000ff */
[----:B-1----:R-:W0:Y:S02]  /*2af0*/  MUFU.RCP R5, R6 ;  /* 0x0000000600057308 */ /* 0x002e240000001000 */
[----:B0-----:R-:W-:-:S04]  /*2b00*/  FFMA R0, R6, R5, -1 ;  /* 0xbf80000006007423 */ /* 0x001fc80000000005 */
[----:B------:R-:W-:-:S04]  /*2b10*/  FADD.FTZ R0, -R0, -RZ ;  /* 0x800000ff00007221 */ /* 0x000fc80000010100 */
[----:B------:R-:W-:-:S04]  /*2b20*/  FFMA R0, R5, R0, R5 ;  /* 0x0000000005007223 */ /* 0x000fc80000000005 */
[----:B------:R-:W-:Y:S01]  /*2b30*/  FFMA R5, R0, 1.84467440737095516160e+19, RZ ;  /* 0x5f80000000057823 */ /* 0x000fe200000000ff */
[----:B------:R-:W-:Y:S06]  /*2b40*/  BRA `(.L_x_43) ;  /* 0x0000000000887947 */ /* 0x000fec0003800000 */
.L_x_42:
[----:B------:R-:W-:-:S04]  /*2b50*/  IADD3 R6, PT, PT, R5, -0xfd, RZ ;  /* 0xffffff0305067810 */ /* 0x000fc80007ffe0ff */
[----:B------:R-:W-:-:S13]  /*2b60*/  ISETP.GT.U32.AND P0, PT, R6, 0x1, PT ;  /* 0x000000010600780c */ /* 0x000fda0003f04070 */
[----:B------:R-:W-:Y:S05]  /*2b70*/  @P0 BRA `(.L_x_44) ;  /* 0x0000000000780947 */ /* 0x000fea0003800000 */
[----:B------:R-:W-:Y:S01]  /*2b80*/  LOP3.LUT R7, R0, 0x7fffff, RZ, 0xc0, !PT ;  /* 0x007fffff00077812 */ /* 0x000fe200078ec0ff */
[----:B------:R-:W-:-:S03]  /*2b90*/  HFMA2 R15, -RZ, RZ, 0, 1.78813934326171875e-07 ;  /* 0x00000003ff0f7431 */ /* 0x000fc600000001ff */
[----:B------:R-:W-:-:S04]  /*2ba0*/  LOP3.LUT R7, R7, 0x3f800000, RZ, 0xfc, !PT ;  /* 0x3f80000007077812 */ /* 0x000fc800078efcff */
[----:B------:R-:W0:Y:S01]  /*2bb0*/  MUFU.RCP R10, R7 ;  /* 0x00000007000a7308 */ /* 0x000e220000001000 */
[----:B------:R-:W-:Y:S01]  /*2bc0*/  SHF.L.U32 R14, R15, R6, RZ ;  /* 0x000000060f0e7219 */ /* 0x000fe200000006ff */
[----:B0-----:R-:W-:-:S04]  /*2bd0*/  FFMA R12, R7, R10, -1 ;  /* 0xbf800000070c7423 */ /* 0x001fc8000000000a */
[----:B------:R-:W-:-:S04]  /*2be0*/  FADD.FTZ R13, -R12, -RZ ;  /* 0x800000ff0c0d7221 */ /* 0x000fc80000010100 */
[CCC-:B------:R-:W-:Y:S01]  /*2bf0*/  FFMA.RM R12, R10.reuse, R13.reuse, R10.reuse ;  /* 0x0000000d0a0c7223 */ /* 0x1c0fe2000000400a */
[----:B------:R-:W-:-:S04]  /*2c00*/  FFMA.RP R13, R10, R13, R10 ;  /* 0x0000000d0a0d7223 */ /* 0x000fc8000000800a */
[C---:B------:R-:W-:Y:S02]  /*2c10*/  LOP3.LUT R10, R12.reuse, 0x7fffff, RZ, 0xc0, !PT ;  /* 0x007fffff0c0a7812 */ /* 0x040fe400078ec0ff */
[----:B------:R-:W-:Y:S02]  /*2c20*/  FSETP.NEU.FTZ.AND P0, PT, R12, R13, PT ;  /* 0x0000000d0c00720b */ /* 0x000fe40003f1d000 */
[----:B------:R-:W-:Y:S02]  /*2c30*/  LOP3.LUT R13, R10, 0x800000, RZ, 0xfc, !PT ;  /* 0x008000000a0d7812 */ /* 0x000fe400078efcff */
[----:B------:R-:W-:Y:S02]  /*2c40*/  SEL R10, RZ, 0xffffffff, !P0 ;  /* 0xffffffffff0a7807 */ /* 0x000fe40004000000 */
[----:B------:R-:W-:Y:S02]  /*2c50*/  LOP3.LUT R7, R14, R13, RZ, 0xc0, !PT ;  /* 0x0000000d0e077212 */ /* 0x000fe400078ec0ff */
[----:B------:R-:W-:-:S02]  /*2c60*/  IADD3 R10, PT, PT, -R10, RZ, RZ ;  /* 0x000000ff0a0a7210 */ /* 0x000fc40007ffe1ff */
[-C--:B------:R-:W-:Y:S02]  /*2c70*/  SHF.R.U32.HI R7, RZ, R6.reuse, R7 ;  /* 0x00000006ff077219 */ /* 0x080fe40000011607 */
[----:B------:R-:W-:Y:S02]  /*2c80*/  LOP3.LUT P1, RZ, R10, R6, R13, 0xf8, !PT ;  /* 0x000000060aff7212 */ /* 0x000fe4000782f80d */
[C---:B------:R-:W-:Y:S02]  /*2c90*/  LOP3.LUT P0, RZ, R7.reuse, 0x1, RZ, 0xc0, !PT ;  /* 0x0000000107ff7812 */ /* 0x040fe4000780c0ff */
[----:B------:R-:W-:-:S04]  /*2ca0*/  LOP3.LUT P2, RZ, R7, 0x2, RZ, 0xc0, !PT ;  /* 0x0000000207ff7812 */ /* 0x000fc8000784c0ff */
[----:B------:R-:W-:Y:S02]  /*2cb0*/  PLOP3.LUT P0, PT, P0, P1, P2, 0xe0, 0x0 ;  /* 0x000000000000781c */ /* 0x000fe40000703c20 */
[----:B------:R-:W-:Y:S02]  /*2cc0*/  LOP3.LUT P1, RZ, R0, 0x7fffff, RZ, 0xc0, !PT ;  /* 0x007fffff00ff7812 */ /* 0x000fe4000782c0ff */
[----:B------:R-:W-:-:S04]  /*2cd0*/  SEL R6, RZ, 0x1, !P0 ;  /* 0x00000001ff067807 */ /* 0x000fc80004000000 */
[----:B------:R-:W-:-:S04]  /*2ce0*/  IADD3 R6, PT, PT, -R6, RZ, RZ ;  /* 0x000000ff06067210 */ /* 0x000fc80007ffe1ff */
[----:B------:R-:W-:Y:S02]  /*2cf0*/  ISETP.GE.AND P0, PT, R6, RZ, PT ;  /* 0x000000ff0600720c */ /* 0x000fe40003f06270 */
[----:B------:R-:W-:-:S04]  /*2d00*/  IADD3 R6, PT, PT, R5, -0xfc, RZ ;  /* 0xffffff0405067810 */ /* 0x000fc80007ffe0ff */
[----:B------:R-:W-:-:S07]  /*2d10*/  SHF.R.U32.HI R5, RZ, R6, R13 ;  /* 0x00000006ff057219 */ /* 0x000fce000001160d */
[----:B------:R-:W-:-:S04]  /*2d20*/  @!P0 IADD3 R5, PT, PT, R5, 0x1, RZ ;  /* 0x0000000105058810 */ /* 0x000fc80007ffe0ff */
[----:B------:R-:W-:-:S04]  /*2d30*/  @!P1 SHF.L.U32 R5, R5, 0x1, RZ ;  /* 0x0000000105059819 */ /* 0x000fc800000006ff */
[----:B------:R-:W-:Y:S01]  /*2d40*/  LOP3.LUT R5, R5, 0x80000000, R0, 0xf8, !PT ;  /* 0x8000000005057812 */ /* 0x000fe200078ef800 */
[----:B------:R-:W-:Y:S06]  /*2d50*/  BRA `(.L_x_43) ;  /* 0x0000000000047947 */ /* 0x000fec0003800000 */
.L_x_44:
[----:B------:R2:W3:Y:S02]  /*2d60*/  MUFU.RCP R5, R0 ;  /* 0x0000000000057308 */ /* 0x0004e40000001000 */
.L_x_43:
[----:B0123--:R-:W-:Y:S02]  /*2d70*/  MOV R0, R5 ;  /* 0x0000000500007202 */ /* 0x00ffe40000000f00 */
[----:B------:R-:W-:-:S04]  /*2d80*/  MOV R5, 0x0 ;  /* 0x0000000000057802 */ /* 0x000fc80000000f00 */
[----:B------:R-:W-:Y:S05]  /*2d90*/  RET.REL.NODEC R4 `(_Z14softmax_kernelPfS_ii) ;  /* 0xffffffd004987950 */ /* 0x000fea0003c3ffff */
.L_x_45:
[----:B------:R-:W-:-:S00]  /*2da0*/  BRA `(.L_x_45) ;  /* 0xfffffffc00fc7947 */ /* 0x000fc0000383ffff */
[----:B------:R-:W-:-:S00]  /*2db0*/  NOP ;  /* 0x0000000000007918 */ /* 0x000fc00000000000 */
        /* <DEDUP_REMOVED lines=12> */
.L_x_46:


//--------------------- .nv.shared._Z14softmax_kernelPfS_ii --------------------------
	.section	.nv.shared._Z14softmax_kernelPfS_ii,"aw",@nobits
	.sectionflags	@""
	.align	4
.nv.shared._Z14softmax_kernelPfS_ii:
	.zero		1288


//--------------------- .nv.shared.reserved.0     --------------------------
	.section	.nv.shared.reserved.0,"aw",@nobits
	.weak		__nv_reservedSMEM_offset_0_alias
	.size		__nv_reservedSMEM_offset_0_alias, 0, 64
	.other		__nv_reservedSMEM_offset_0_alias,@"STO_CUDA_RESERVED_SHARED STV_DEFAULT"
__nv_reservedSMEM_offset_0_alias:
	.zero		0
	.zero		64


//--------------------- .nv.constant0._Z14softmax_kernelPfS_ii --------------------------
	.section	.nv.constant0._Z14softmax_kernelPfS_ii,"a",@progbits
	.sectionflags	@""
	.align	4
.nv.constant0._Z14softmax_kernelPfS_ii:
	.zero		920


//--------------------- SYMBOLS --------------------------

	.type		.nv.reservedSmem.offset0,@object
	.size		.nv.reservedSmem.offset0,0x4
	.type		.nv.reservedSmem.cap,@object
	.size		.nv.reservedSmem.cap,0x4
